//
// Generated by NVIDIA NVVM Compiler
//
// Compiler Build ID: CL-36424714
// Cuda compilation tools, release 13.0, V13.0.88
// Based on NVVM 20.0.0
//

.version 9.0
.target sm_100
.address_size 64

	// .globl	_Z9loop_multPfS_PlS0_i

.visible .entry _Z9loop_multPfS_PlS0_i(
	.param .u64 .ptr .align 1 _Z9loop_multPfS_PlS0_i_param_0,
	.param .u64 .ptr .align 1 _Z9loop_multPfS_PlS0_i_param_1,
	.param .u64 .ptr .align 1 _Z9loop_multPfS_PlS0_i_param_2,
	.param .u64 .ptr .align 1 _Z9loop_multPfS_PlS0_i_param_3,
	.param .u32 _Z9loop_multPfS_PlS0_i_param_4
)
{
	.reg .pred 	%p<2>;
	.reg .b32 	%r<5>;
	.reg .b32 	%f<3001>;
	.reg .b64 	%rd<21>;

	ld.param.u64 	%rd3, [_Z9loop_multPfS_PlS0_i_param_0];
	ld.param.u64 	%rd4, [_Z9loop_multPfS_PlS0_i_param_1];
	ld.param.u64 	%rd5, [_Z9loop_multPfS_PlS0_i_param_2];
	ld.param.u64 	%rd6, [_Z9loop_multPfS_PlS0_i_param_3];
	cvta.to.global.u64 	%rd7, %rd5;
	cvta.to.global.u64 	%rd8, %rd4;
	cvta.to.global.u64 	%rd9, %rd3;
	mov.u32 	%r1, %ntid.x;
	mov.u32 	%r2, %ctaid.x;
	mov.u32 	%r3, %tid.x;
	mad.lo.s32 	%r4, %r1, %r2, %r3;
	mul.wide.s32 	%rd10, %r4, 4;
	add.s64 	%rd11, %rd9, %rd10;
	ld.global.f32 	%f4, [%rd11];
	add.s64 	%rd12, %rd8, %rd10;
	ld.global.f32 	%f2, [%rd12];
	// begin inline asm
	mov.u64 	%rd1, %clock64;
	// end inline asm
	mul.wide.s32 	%rd13, %r4, 8;
	add.s64 	%rd14, %rd7, %rd13;
	st.global.u64 	[%rd14], %rd1;
	// begin inline asm
	mul.f32 %f4, %f4, %f2;
	// end inline asm
	// begin inline asm
	mul.f32 %f4, %f4, %f2;
	// end inline asm
	// begin inline asm
	mul.f32 %f4, %f4, %f2;
	// end inline asm
	// begin inline asm
	mul.f32 %f4, %f4, %f2;
	// end inline asm
	// begin inline asm
	mul.f32 %f4, %f4, %f2;
	// end inline asm
	// begin inline asm
	mul.f32 %f4, %f4, %f2;
	// end inline asm
	// begin inline asm
	mul.f32 %f4, %f4, %f2;
	// end inline asm
	// begin inline asm
	mul.f32 %f4, %f4, %f2;
	// end inline asm
	// begin inline asm
	mul.f32 %f4, %f4, %f2;
	// end inline asm
	// begin inline asm
	mul.f32 %f4, %f4, %f2;
	// end inline asm
	// begin inline asm
	mul.f32 %f4, %f4, %f2;
	// end inline asm
	// begin inline asm
	mul.f32 %f4, %f4, %f2;
	// end inline asm
	// begin inline asm
	mul.f32 %f4, %f4, %f2;
	// end inline asm
	// begin inline asm
	mul.f32 %f4, %f4, %f2;
	// end inline asm
	// begin inline asm
	mul.f32 %f4, %f4, %f2;
	// end inline asm
	// begin inline asm
	mul.f32 %f4, %f4, %f2;
	// end inline asm
	// begin inline asm
	mul.f32 %f4, %f4, %f2;
	// end inline asm
	// begin inline asm
	mul.f32 %f4, %f4, %f2;
	// end inline asm
	// begin inline asm
	mul.f32 %f4, %f4, %f2;
	// end inline asm
	// begin inline asm
	mul.f32 %f4, %f4, %f2;
	// end inline asm
	// begin inline asm
	mul.f32 %f4, %f4, %f2;
	// end inline asm
	// begin inline asm
	mul.f32 %f4, %f4, %f2;
	// end inline asm
	// begin inline asm
	mul.f32 %f4, %f4, %f2;
	// end inline asm
	// begin inline asm
	mul.f32 %f4, %f4, %f2;
	// end inline asm
	// begin inline asm
	mul.f32 %f4, %f4, %f2;
	// end inline asm
	// begin inline asm
	mul.f32 %f4, %f4, %f2;
	// end inline asm
	// begin inline asm
	mul.f32 %f4, %f4, %f2;
	// end inline asm
	// begin inline asm
	mul.f32 %f4, %f4, %f2;
	// end inline asm
	// begin inline asm
	mul.f32 %f4, %f4, %f2;
	// end inline asm
	// begin inline asm
	mul.f32 %f4, %f4, %f2;
	// end inline asm
	// begin inline asm
	mul.f32 %f4, %f4, %f2;
	// end inline asm
	// begin inline asm
	mul.f32 %f4, %f4, %f2;
	// end inline asm
	// begin inline asm
	mul.f32 %f4, %f4, %f2;
	// end inline asm
	// begin inline asm
	mul.f32 %f4, %f4, %f2;
	// end inline asm
	// begin inline asm
	mul.f32 %f4, %f4, %f2;
	// end inline asm
	// begin inline asm
	mul.f32 %f4, %f4, %f2;
	// end inline asm
	// begin inline asm
	mul.f32 %f4, %f4, %f2;
	// end inline asm
	// begin inline asm
	mul.f32 %f4, %f4, %f2;
	// end inline asm
	// begin inline asm
	mul.f32 %f4, %f4, %f2;
	// end inline asm
	// begin inline asm
	mul.f32 %f4, %f4, %f2;
	// end inline asm
	// begin inline asm
	mul.f32 %f4, %f4, %f2;
	// end inline asm
	// begin inline asm
	mul.f32 %f4, %f4, %f2;
	// end inline asm
	// begin inline asm
	mul.f32 %f4, %f4, %f2;
	// end inline asm
	// begin inline asm
	mul.f32 %f4, %f4, %f2;
	// end inline asm
	// begin inline asm
	mul.f32 %f4, %f4, %f2;
	// end inline asm
	// begin inline asm
	mul.f32 %f4, %f4, %f2;
	// end inline asm
	// begin inline asm
	mul.f32 %f4, %f4, %f2;
	// end inline asm
	// begin inline asm
	mul.f32 %f4, %f4, %f2;
	// end inline asm
	// begin inline asm
	mul.f32 %f4, %f4, %f2;
	// end inline asm
	// begin inline asm
	mul.f32 %f4, %f4, %f2;
	// end inline asm
	// begin inline asm
	mul.f32 %f4, %f4, %f2;
	// end inline asm
	// begin inline asm
	mul.f32 %f4, %f4, %f2;
	// end inline asm
	// begin inline asm
	mul.f32 %f4, %f4, %f2;
	// end inline asm
	// begin inline asm
	mul.f32 %f4, %f4, %f2;
	// end inline asm
	// begin inline asm
	mul.f32 %f4, %f4, %f2;
	// end inline asm
	// begin inline asm
	mul.f32 %f4, %f4, %f2;
	// end inline asm
	// begin inline asm
	mul.f32 %f4, %f4, %f2;
	// end inline asm
	// begin inline asm
	mul.f32 %f4, %f4, %f2;
	// end inline asm
	// begin inline asm
	mul.f32 %f4, %f4, %f2;
	// end inline asm
	// begin inline asm
	mul.f32 %f4, %f4, %f2;
	// end inline asm
	// begin inline asm
	mul.f32 %f4, %f4, %f2;
	// end inline asm
	// begin inline asm
	mul.f32 %f4, %f4, %f2;
	// end inline asm
	// begin inline asm
	mul.f32 %f4, %f4, %f2;
	// end inline asm
	// begin inline asm
	mul.f32 %f4, %f4, %f2;
	// end inline asm
	// begin inline asm
	mul.f32 %f4, %f4, %f2;
	// end inline asm
	// begin inline asm
	mul.f32 %f4, %f4, %f2;
	// end inline asm
	// begin inline asm
	mul.f32 %f4, %f4, %f2;
	// end inline asm
	// begin inline asm
	mul.f32 %f4, %f4, %f2;
	// end inline asm
	// begin inline asm
	mul.f32 %f4, %f4, %f2;
	// end inline asm
	// begin inline asm
	mul.f32 %f4, %f4, %f2;
	// end inline asm
	// begin inline asm
	mul.f32 %f4, %f4, %f2;
	// end inline asm
	// begin inline asm
	mul.f32 %f4, %f4, %f2;
	// end inline asm
	// begin inline asm
	mul.f32 %f4, %f4, %f2;
	// end inline asm
	// begin inline asm
	mul.f32 %f4, %f4, %f2;
	// end inline asm
	// begin inline asm
	mul.f32 %f4, %f4, %f2;
	// end inline asm
	// begin inline asm
	mul.f32 %f4, %f4, %f2;
	// end inline asm
	// begin inline asm
	mul.f32 %f4, %f4, %f2;
	// end inline asm
	// begin inline asm
	mul.f32 %f4, %f4, %f2;
	// end inline asm
	// begin inline asm
	mul.f32 %f4, %f4, %f2;
	// end inline asm
	// begin inline asm
	mul.f32 %f4, %f4, %f2;
	// end inline asm
	// begin inline asm
	mul.f32 %f4, %f4, %f2;
	// end inline asm
	// begin inline asm
	mul.f32 %f4, %f4, %f2;
	// end inline asm
	// begin inline asm
	mul.f32 %f4, %f4, %f2;
	// end inline asm
	// begin inline asm
	mul.f32 %f4, %f4, %f2;
	// end inline asm
	// begin inline asm
	mul.f32 %f4, %f4, %f2;
	// end inline asm
	// begin inline asm
	mul.f32 %f4, %f4, %f2;
	// end inline asm
	// begin inline asm
	mul.f32 %f4, %f4, %f2;
	// end inline asm
	// begin inline asm
	mul.f32 %f4, %f4, %f2;
	// end inline asm
	// begin inline asm
	mul.f32 %f4, %f4, %f2;
	// end inline asm
	// begin inline asm
	mul.f32 %f4, %f4, %f2;
	// end inline asm
	// begin inline asm
	mul.f32 %f4, %f4, %f2;
	// end inline asm
	// begin inline asm
	mul.f32 %f4, %f4, %f2;
	// end inline asm
	// begin inline asm
	mul.f32 %f4, %f4, %f2;
	// end inline asm
	// begin inline asm
	mul.f32 %f4, %f4, %f2;
	// end inline asm
	// begin inline asm
	mul.f32 %f4, %f4, %f2;
	// end inline asm
	// begin inline asm
	mul.f32 %f4, %f4, %f2;
	// end inline asm
	// begin inline asm
	mul.f32 %f4, %f4, %f2;
	// end inline asm
	// begin inline asm
	mul.f32 %f4, %f4, %f2;
	// end inline asm
	// begin inline asm
	mul.f32 %f4, %f4, %f2;
	// end inline asm
	// begin inline asm
	mul.f32 %f4, %f4, %f2;
	// end inline asm
	// begin inline asm
	mul.f32 %f4, %f4, %f2;
	// end inline asm
	// begin inline asm
	mul.f32 %f4, %f4, %f2;
	// end inline asm
	// begin inline asm
	mul.f32 %f4, %f4, %f2;
	// end inline asm
	// begin inline asm
	mul.f32 %f4, %f4, %f2;
	// end inline asm
	// begin inline asm
	mul.f32 %f4, %f4, %f2;
	// end inline asm
	// begin inline asm
	mul.f32 %f4, %f4, %f2;
	// end inline asm
	// begin inline asm
	mul.f32 %f4, %f4, %f2;
	// end inline asm
	// begin inline asm
	mul.f32 %f4, %f4, %f2;
	// end inline asm
	// begin inline asm
	mul.f32 %f4, %f4, %f2;
	// end inline asm
	// begin inline asm
	mul.f32 %f4, %f4, %f2;
	// end inline asm
	// begin inline asm
	mul.f32 %f4, %f4, %f2;
	// end inline asm
	// begin inline asm
	mul.f32 %f4, %f4, %f2;
	// end inline asm
	// begin inline asm
	mul.f32 %f4, %f4, %f2;
	// end inline asm
	// begin inline asm
	mul.f32 %f4, %f4, %f2;
	// end inline asm
	// begin inline asm
	mul.f32 %f4, %f4, %f2;
	// end inline asm
	// begin inline asm
	mul.f32 %f4, %f4, %f2;
	// end inline asm
	// begin inline asm
	mul.f32 %f4, %f4, %f2;
	// end inline asm
	// begin inline asm
	mul.f32 %f4, %f4, %f2;
	// end inline asm
	// begin inline asm
	mul.f32 %f4, %f4, %f2;
	// end inline asm
	// begin inline asm
	mul.f32 %f4, %f4, %f2;
	// end inline asm
	// begin inline asm
	mul.f32 %f4, %f4, %f2;
	// end inline asm
	// begin inline asm
	mul.f32 %f4, %f4, %f2;
	// end inline asm
	// begin inline asm
	mul.f32 %f4, %f4, %f2;
	// end inline asm
	// begin inline asm
	mul.f32 %f4, %f4, %f2;
	// end inline asm
	// begin inline asm
	mul.f32 %f4, %f4, %f2;
	// end inline asm
	// begin inline asm
	mul.f32 %f4, %f4, %f2;
	// end inline asm
	// begin inline asm
	mul.f32 %f4, %f4, %f2;
	// end inline asm
	// begin inline asm
	mul.f32 %f4, %f4, %f2;
	// end inline asm
	// begin inline asm
	mul.f32 %f4, %f4, %f2;
	// end inline asm
	// begin inline asm
	mul.f32 %f4, %f4, %f2;
	// end inline asm
	// begin inline asm
	mul.f32 %f4, %f4, %f2;
	// end inline asm
	// begin inline asm
	mul.f32 %f4, %f4, %f2;
	// end inline asm
	// begin inline asm
	mul.f32 %f4, %f4, %f2;
	// end inline asm
	// begin inline asm
	mul.f32 %f4, %f4, %f2;
	// end inline asm
	// begin inline asm
	mul.f32 %f4, %f4, %f2;
	// end inline asm
	// begin inline asm
	mul.f32 %f4, %f4, %f2;
	// end inline asm
	// begin inline asm
	mul.f32 %f4, %f4, %f2;
	// end inline asm
	// begin inline asm
	mul.f32 %f4, %f4, %f2;
	// end inline asm
	// begin inline asm
	mul.f32 %f4, %f4, %f2;
	// end inline asm
	// begin inline asm
	mul.f32 %f4, %f4, %f2;
	// end inline asm
	// begin inline asm
	mul.f32 %f4, %f4, %f2;
	// end inline asm
	// begin inline asm
	mul.f32 %f4, %f4, %f2;
	// end inline asm
	// begin inline asm
	mul.f32 %f4, %f4, %f2;
	// end inline asm
	// begin inline asm
	mul.f32 %f4, %f4, %f2;
	// end inline asm
	// begin inline asm
	mul.f32 %f4, %f4, %f2;
	// end inline asm
	// begin inline asm
	mul.f32 %f4, %f4, %f2;
	// end inline asm
	// begin inline asm
	mul.f32 %f4, %f4, %f2;
	// end inline asm
	// begin inline asm
	mul.f32 %f4, %f4, %f2;
	// end inline asm
	// begin inline asm
	mul.f32 %f4, %f4, %f2;
	// end inline asm
	// begin inline asm
	mul.f32 %f4, %f4, %f2;
	// end inline asm
	// begin inline asm
	mul.f32 %f4, %f4, %f2;
	// end inline asm
	// begin inline asm
	mul.f32 %f4, %f4, %f2;
	// end inline asm
	// begin inline asm
	mul.f32 %f4, %f4, %f2;
	// end inline asm
	// begin inline asm
	mul.f32 %f4, %f4, %f2;
	// end inline asm
	// begin inline asm
	mul.f32 %f4, %f4, %f2;
	// end inline asm
	// begin inline asm
	mul.f32 %f4, %f4, %f2;
	// end inline asm
	// begin inline asm
	mul.f32 %f4, %f4, %f2;
	// end inline asm
	// begin inline asm
	mul.f32 %f4, %f4, %f2;
	// end inline asm
	// begin inline asm
	mul.f32 %f4, %f4, %f2;
	// end inline asm
	// begin inline asm
	mul.f32 %f4, %f4, %f2;
	// end inline asm
	// begin inline asm
	mul.f32 %f4, %f4, %f2;
	// end inline asm
	// begin inline asm
	mul.f32 %f4, %f4, %f2;
	// end inline asm
	// begin inline asm
	mul.f32 %f4, %f4, %f2;
	// end inline asm
	// begin inline asm
	mul.f32 %f4, %f4, %f2;
	// end inline asm
	// begin inline asm
	mul.f32 %f4, %f4, %f2;
	// end inline asm
	// begin inline asm
	mul.f32 %f4, %f4, %f2;
	// end inline asm
	// begin inline asm
	mul.f32 %f4, %f4, %f2;
	// end inline asm
	// begin inline asm
	mul.f32 %f4, %f4, %f2;
	// end inline asm
	// begin inline asm
	mul.f32 %f4, %f4, %f2;
	// end inline asm
	// begin inline asm
	mul.f32 %f4, %f4, %f2;
	// end inline asm
	// begin inline asm
	mul.f32 %f4, %f4, %f2;
	// end inline asm
	// begin inline asm
	mul.f32 %f4, %f4, %f2;
	// end inline asm
	// begin inline asm
	mul.f32 %f4, %f4, %f2;
	// end inline asm
	// begin inline asm
	mul.f32 %f4, %f4, %f2;
	// end inline asm
	// begin inline asm
	mul.f32 %f4, %f4, %f2;
	// end inline asm
	// begin inline asm
	mul.f32 %f4, %f4, %f2;
	// end inline asm
	// begin inline asm
	mul.f32 %f4, %f4, %f2;
	// end inline asm
	// begin inline asm
	mul.f32 %f4, %f4, %f2;
	// end inline asm
	// begin inline asm
	mul.f32 %f4, %f4, %f2;
	// end inline asm
	// begin inline asm
	mul.f32 %f4, %f4, %f2;
	// end inline asm
	// begin inline asm
	mul.f32 %f4, %f4, %f2;
	// end inline asm
	// begin inline asm
	mul.f32 %f4, %f4, %f2;
	// end inline asm
	// begin inline asm
	mul.f32 %f4, %f4, %f2;
	// end inline asm
	// begin inline asm
	mul.f32 %f4, %f4, %f2;
	// end inline asm
	// begin inline asm
	mul.f32 %f4, %f4, %f2;
	// end inline asm
	// begin inline asm
	mul.f32 %f4, %f4, %f2;
	// end inline asm
	// begin inline asm
	mul.f32 %f4, %f4, %f2;
	// end inline asm
	// begin inline asm
	mul.f32 %f4, %f4, %f2;
	// end inline asm
	// begin inline asm
	mul.f32 %f4, %f4, %f2;
	// end inline asm
	// begin inline asm
	mul.f32 %f4, %f4, %f2;
	// end inline asm
	// begin inline asm
	mul.f32 %f4, %f4, %f2;
	// end inline asm
	// begin inline asm
	mul.f32 %f4, %f4, %f2;
	// end inline asm
	// begin inline asm
	mul.f32 %f4, %f4, %f2;
	// end inline asm
	// begin inline asm
	mul.f32 %f4, %f4, %f2;
	// end inline asm
	// begin inline asm
	mul.f32 %f4, %f4, %f2;
	// end inline asm
	// begin inline asm
	mul.f32 %f4, %f4, %f2;
	// end inline asm
	// begin inline asm
	mul.f32 %f4, %f4, %f2;
	// end inline asm
	// begin inline asm
	mul.f32 %f4, %f4, %f2;
	// end inline asm
	// begin inline asm
	mul.f32 %f4, %f4, %f2;
	// end inline asm
	// begin inline asm
	mul.f32 %f4, %f4, %f2;
	// end inline asm
	// begin inline asm
	mul.f32 %f4, %f4, %f2;
	// end inline asm
	// begin inline asm
	mul.f32 %f4, %f4, %f2;
	// end inline asm
	// begin inline asm
	mul.f32 %f4, %f4, %f2;
	// end inline asm
	// begin inline asm
	mul.f32 %f4, %f4, %f2;
	// end inline asm
	// begin inline asm
	mul.f32 %f4, %f4, %f2;
	// end inline asm
	// begin inline asm
	mul.f32 %f4, %f4, %f2;
	// end inline asm
	// begin inline asm
	mul.f32 %f4, %f4, %f2;
	// end inline asm
	// begin inline asm
	mul.f32 %f4, %f4, %f2;
	// end inline asm
	// begin inline asm
	mul.f32 %f4, %f4, %f2;
	// end inline asm
	// begin inline asm
	mul.f32 %f4, %f4, %f2;
	// end inline asm
	// begin inline asm
	mul.f32 %f4, %f4, %f2;
	// end inline asm
	// begin inline asm
	mul.f32 %f4, %f4, %f2;
	// end inline asm
	// begin inline asm
	mul.f32 %f4, %f4, %f2;
	// end inline asm
	// begin inline asm
	mul.f32 %f4, %f4, %f2;
	// end inline asm
	// begin inline asm
	mul.f32 %f4, %f4, %f2;
	// end inline asm
	// begin inline asm
	mul.f32 %f4, %f4, %f2;
	// end inline asm
	// begin inline asm
	mul.f32 %f4, %f4, %f2;
	// end inline asm
	// begin inline asm
	mul.f32 %f4, %f4, %f2;
	// end inline asm
	// begin inline asm
	mul.f32 %f4, %f4, %f2;
	// end inline asm
	// begin inline asm
	mul.f32 %f4, %f4, %f2;
	// end inline asm
	// begin inline asm
	mul.f32 %f4, %f4, %f2;
	// end inline asm
	// begin inline asm
	mul.f32 %f4, %f4, %f2;
	// end inline asm
	// begin inline asm
	mul.f32 %f4, %f4, %f2;
	// end inline asm
	// begin inline asm
	mul.f32 %f4, %f4, %f2;
	// end inline asm
	// begin inline asm
	mul.f32 %f4, %f4, %f2;
	// end inline asm
	// begin inline asm
	mul.f32 %f4, %f4, %f2;
	// end inline asm
	// begin inline asm
	mul.f32 %f4, %f4, %f2;
	// end inline asm
	// begin inline asm
	mul.f32 %f4, %f4, %f2;
	// end inline asm
	// begin inline asm
	mul.f32 %f4, %f4, %f2;
	// end inline asm
	// begin inline asm
	mul.f32 %f4, %f4, %f2;
	// end inline asm
	// begin inline asm
	mul.f32 %f4, %f4, %f2;
	// end inline asm
	// begin inline asm
	mul.f32 %f4, %f4, %f2;
	// end inline asm
	// begin inline asm
	mul.f32 %f4, %f4, %f2;
	// end inline asm
	// begin inline asm
	mul.f32 %f4, %f4, %f2;
	// end inline asm
	// begin inline asm
	mul.f32 %f4, %f4, %f2;
	// end inline asm
	// begin inline asm
	mul.f32 %f4, %f4, %f2;
	// end inline asm
	// begin inline asm
	mul.f32 %f4, %f4, %f2;
	// end inline asm
	// begin inline asm
	mul.f32 %f4, %f4, %f2;
	// end inline asm
	// begin inline asm
	mul.f32 %f4, %f4, %f2;
	// end inline asm
	// begin inline asm
	mul.f32 %f4, %f4, %f2;
	// end inline asm
	// begin inline asm
	mul.f32 %f4, %f4, %f2;
	// end inline asm
	// begin inline asm
	mul.f32 %f4, %f4, %f2;
	// end inline asm
	// begin inline asm
	mul.f32 %f4, %f4, %f2;
	// end inline asm
	// begin inline asm
	mul.f32 %f4, %f4, %f2;
	// end inline asm
	// begin inline asm
	mul.f32 %f4, %f4, %f2;
	// end inline asm
	// begin inline asm
	mul.f32 %f4, %f4, %f2;
	// end inline asm
	// begin inline asm
	mul.f32 %f4, %f4, %f2;
	// end inline asm
	// begin inline asm
	mul.f32 %f4, %f4, %f2;
	// end inline asm
	// begin inline asm
	mul.f32 %f4, %f4, %f2;
	// end inline asm
	// begin inline asm
	mul.f32 %f4, %f4, %f2;
	// end inline asm
	// begin inline asm
	mul.f32 %f4, %f4, %f2;
	// end inline asm
	// begin inline asm
	mul.f32 %f4, %f4, %f2;
	// end inline asm
	// begin inline asm
	mul.f32 %f4, %f4, %f2;
	// end inline asm
	// begin inline asm
	mul.f32 %f4, %f4, %f2;
	// end inline asm
	// begin inline asm
	mul.f32 %f4, %f4, %f2;
	// end inline asm
	// begin inline asm
	mul.f32 %f4, %f4, %f2;
	// end inline asm
	// begin inline asm
	mul.f32 %f4, %f4, %f2;
	// end inline asm
	// begin inline asm
	mul.f32 %f4, %f4, %f2;
	// end inline asm
	// begin inline asm
	mul.f32 %f4, %f4, %f2;
	// end inline asm
	// begin inline asm
	mul.f32 %f4, %f4, %f2;
	// end inline asm
	// begin inline asm
	mul.f32 %f4, %f4, %f2;
	// end inline asm
	// begin inline asm
	mul.f32 %f4, %f4, %f2;
	// end inline asm
	// begin inline asm
	mul.f32 %f4, %f4, %f2;
	// end inline asm
	// begin inline asm
	mul.f32 %f4, %f4, %f2;
	// end inline asm
	// begin inline asm
	mul.f32 %f4, %f4, %f2;
	// end inline asm
	// begin inline asm
	mul.f32 %f4, %f4, %f2;
	// end inline asm
	// begin inline asm
	mul.f32 %f4, %f4, %f2;
	// end inline asm
	// begin inline asm
	mul.f32 %f4, %f4, %f2;
	// end inline asm
	// begin inline asm
	mul.f32 %f4, %f4, %f2;
	// end inline asm
	// begin inline asm
	mul.f32 %f4, %f4, %f2;
	// end inline asm
	// begin inline asm
	mul.f32 %f4, %f4, %f2;
	// end inline asm
	// begin inline asm
	mul.f32 %f4, %f4, %f2;
	// end inline asm
	// begin inline asm
	mul.f32 %f4, %f4, %f2;
	// end inline asm
	// begin inline asm
	mul.f32 %f4, %f4, %f2;
	// end inline asm
	// begin inline asm
	mul.f32 %f4, %f4, %f2;
	// end inline asm
	// begin inline asm
	mul.f32 %f4, %f4, %f2;
	// end inline asm
	// begin inline asm
	mul.f32 %f4, %f4, %f2;
	// end inline asm
	// begin inline asm
	mul.f32 %f4, %f4, %f2;
	// end inline asm
	// begin inline asm
	mul.f32 %f4, %f4, %f2;
	// end inline asm
	// begin inline asm
	mul.f32 %f4, %f4, %f2;
	// end inline asm
	// begin inline asm
	mul.f32 %f4, %f4, %f2;
	// end inline asm
	// begin inline asm
	mul.f32 %f4, %f4, %f2;
	// end inline asm
	// begin inline asm
	mul.f32 %f4, %f4, %f2;
	// end inline asm
	// begin inline asm
	mul.f32 %f4, %f4, %f2;
	// end inline asm
	// begin inline asm
	mul.f32 %f4, %f4, %f2;
	// end inline asm
	// begin inline asm
	mul.f32 %f4, %f4, %f2;
	// end inline asm
	// begin inline asm
	mul.f32 %f4, %f4, %f2;
	// end inline asm
	// begin inline asm
	mul.f32 %f4, %f4, %f2;
	// end inline asm
	// begin inline asm
	mul.f32 %f4, %f4, %f2;
	// end inline asm
	// begin inline asm
	mul.f32 %f4, %f4, %f2;
	// end inline asm
	// begin inline asm
	mul.f32 %f4, %f4, %f2;
	// end inline asm
	// begin inline asm
	mul.f32 %f4, %f4, %f2;
	// end inline asm
	// begin inline asm
	mul.f32 %f4, %f4, %f2;
	// end inline asm
	// begin inline asm
	mul.f32 %f4, %f4, %f2;
	// end inline asm
	// begin inline asm
	mul.f32 %f4, %f4, %f2;
	// end inline asm
	// begin inline asm
	mul.f32 %f4, %f4, %f2;
	// end inline asm
	// begin inline asm
	mul.f32 %f4, %f4, %f2;
	// end inline asm
	// begin inline asm
	mul.f32 %f4, %f4, %f2;
	// end inline asm
	// begin inline asm
	mul.f32 %f4, %f4, %f2;
	// end inline asm
	// begin inline asm
	mul.f32 %f4, %f4, %f2;
	// end inline asm
	// begin inline asm
	mul.f32 %f4, %f4, %f2;
	// end inline asm
	// begin inline asm
	mul.f32 %f4, %f4, %f2;
	// end inline asm
	// begin inline asm
	mul.f32 %f4, %f4, %f2;
	// end inline asm
	// begin inline asm
	mul.f32 %f4, %f4, %f2;
	// end inline asm
	// begin inline asm
	mul.f32 %f4, %f4, %f2;
	// end inline asm
	// begin inline asm
	mul.f32 %f4, %f4, %f2;
	// end inline asm
	// begin inline asm
	mul.f32 %f4, %f4, %f2;
	// end inline asm
	// begin inline asm
	mul.f32 %f4, %f4, %f2;
	// end inline asm
	// begin inline asm
	mul.f32 %f4, %f4, %f2;
	// end inline asm
	// begin inline asm
	mul.f32 %f4, %f4, %f2;
	// end inline asm
	// begin inline asm
	mul.f32 %f4, %f4, %f2;
	// end inline asm
	// begin inline asm
	mul.f32 %f4, %f4, %f2;
	// end inline asm
	// begin inline asm
	mul.f32 %f4, %f4, %f2;
	// end inline asm
	// begin inline asm
	mul.f32 %f4, %f4, %f2;
	// end inline asm
	// begin inline asm
	mul.f32 %f4, %f4, %f2;
	// end inline asm
	// begin inline asm
	mul.f32 %f4, %f4, %f2;
	// end inline asm
	// begin inline asm
	mul.f32 %f4, %f4, %f2;
	// end inline asm
	// begin inline asm
	mul.f32 %f4, %f4, %f2;
	// end inline asm
	// begin inline asm
	mul.f32 %f4, %f4, %f2;
	// end inline asm
	// begin inline asm
	mul.f32 %f4, %f4, %f2;
	// end inline asm
	// begin inline asm
	mul.f32 %f4, %f4, %f2;
	// end inline asm
	// begin inline asm
	mul.f32 %f4, %f4, %f2;
	// end inline asm
	// begin inline asm
	mul.f32 %f4, %f4, %f2;
	// end inline asm
	// begin inline asm
	mul.f32 %f4, %f4, %f2;
	// end inline asm
	// begin inline asm
	mul.f32 %f4, %f4, %f2;
	// end inline asm
	// begin inline asm
	mul.f32 %f4, %f4, %f2;
	// end inline asm
	// begin inline asm
	mul.f32 %f4, %f4, %f2;
	// end inline asm
	// begin inline asm
	mul.f32 %f4, %f4, %f2;
	// end inline asm
	// begin inline asm
	mul.f32 %f4, %f4, %f2;
	// end inline asm
	// begin inline asm
	mul.f32 %f4, %f4, %f2;
	// end inline asm
	// begin inline asm
	mul.f32 %f4, %f4, %f2;
	// end inline asm
	// begin inline asm
	mul.f32 %f4, %f4, %f2;
	// end inline asm
	// begin inline asm
	mul.f32 %f4, %f4, %f2;
	// end inline asm
	// begin inline asm
	mul.f32 %f4, %f4, %f2;
	// end inline asm
	// begin inline asm
	mul.f32 %f4, %f4, %f2;
	// end inline asm
	// begin inline asm
	mul.f32 %f4, %f4, %f2;
	// end inline asm
	// begin inline asm
	mul.f32 %f4, %f4, %f2;
	// end inline asm
	// begin inline asm
	mul.f32 %f4, %f4, %f2;
	// end inline asm
	// begin inline asm
	mul.f32 %f4, %f4, %f2;
	// end inline asm
	// begin inline asm
	mul.f32 %f4, %f4, %f2;
	// end inline asm
	// begin inline asm
	mul.f32 %f4, %f4, %f2;
	// end inline asm
	// begin inline asm
	mul.f32 %f4, %f4, %f2;
	// end inline asm
	// begin inline asm
	mul.f32 %f4, %f4, %f2;
	// end inline asm
	// begin inline asm
	mul.f32 %f4, %f4, %f2;
	// end inline asm
	// begin inline asm
	mul.f32 %f4, %f4, %f2;
	// end inline asm
	// begin inline asm
	mul.f32 %f4, %f4, %f2;
	// end inline asm
	// begin inline asm
	mul.f32 %f4, %f4, %f2;
	// end inline asm
	// begin inline asm
	mul.f32 %f4, %f4, %f2;
	// end inline asm
	// begin inline asm
	mul.f32 %f4, %f4, %f2;
	// end inline asm
	// begin inline asm
	mul.f32 %f4, %f4, %f2;
	// end inline asm
	// begin inline asm
	mul.f32 %f4, %f4, %f2;
	// end inline asm
	// begin inline asm
	mul.f32 %f4, %f4, %f2;
	// end inline asm
	// begin inline asm
	mul.f32 %f4, %f4, %f2;
	// end inline asm
	// begin inline asm
	mul.f32 %f4, %f4, %f2;
	// end inline asm
	// begin inline asm
	mul.f32 %f4, %f4, %f2;
	// end inline asm
	mov.f32 	%f1069, %f4;
	// begin inline asm
	mul.f32 %f1069, %f1069, %f2;
	// end inline asm
	// begin inline asm
	mul.f32 %f1069, %f1069, %f2;
	// end inline asm
	// begin inline asm
	mul.f32 %f1069, %f1069, %f2;
	// end inline asm
	// begin inline asm
	mul.f32 %f1069, %f1069, %f2;
	// end inline asm
	// begin inline asm
	mul.f32 %f1069, %f1069, %f2;
	// end inline asm
	// begin inline asm
	mul.f32 %f1069, %f1069, %f2;
	// end inline asm
	// begin inline asm
	mul.f32 %f1069, %f1069, %f2;
	// end inline asm
	// begin inline asm
	mul.f32 %f1069, %f1069, %f2;
	// end inline asm
	// begin inline asm
	mul.f32 %f1069, %f1069, %f2;
	// end inline asm
	// begin inline asm
	mul.f32 %f1069, %f1069, %f2;
	// end inline asm
	// begin inline asm
	mul.f32 %f1069, %f1069, %f2;
	// end inline asm
	// begin inline asm
	mul.f32 %f1069, %f1069, %f2;
	// end inline asm
	// begin inline asm
	mul.f32 %f1069, %f1069, %f2;
	// end inline asm
	// begin inline asm
	mul.f32 %f1069, %f1069, %f2;
	// end inline asm
	// begin inline asm
	mul.f32 %f1069, %f1069, %f2;
	// end inline asm
	// begin inline asm
	mul.f32 %f1069, %f1069, %f2;
	// end inline asm
	// begin inline asm
	mul.f32 %f1069, %f1069, %f2;
	// end inline asm
	// begin inline asm
	mul.f32 %f1069, %f1069, %f2;
	// end inline asm
	// begin inline asm
	mul.f32 %f1069, %f1069, %f2;
	// end inline asm
	// begin inline asm
	mul.f32 %f1069, %f1069, %f2;
	// end inline asm
	// begin inline asm
	mul.f32 %f1069, %f1069, %f2;
	// end inline asm
	// begin inline asm
	mul.f32 %f1069, %f1069, %f2;
	// end inline asm
	// begin inline asm
	mul.f32 %f1069, %f1069, %f2;
	// end inline asm
	// begin inline asm
	mul.f32 %f1069, %f1069, %f2;
	// end inline asm
	// begin inline asm
	mul.f32 %f1069, %f1069, %f2;
	// end inline asm
	// begin inline asm
	mul.f32 %f1069, %f1069, %f2;
	// end inline asm
	// begin inline asm
	mul.f32 %f1069, %f1069, %f2;
	// end inline asm
	// begin inline asm
	mul.f32 %f1069, %f1069, %f2;
	// end inline asm
	// begin inline asm
	mul.f32 %f1069, %f1069, %f2;
	// end inline asm
	// begin inline asm
	mul.f32 %f1069, %f1069, %f2;
	// end inline asm
	// begin inline asm
	mul.f32 %f1069, %f1069, %f2;
	// end inline asm
	// begin inline asm
	mul.f32 %f1069, %f1069, %f2;
	// end inline asm
	// begin inline asm
	mul.f32 %f1069, %f1069, %f2;
	// end inline asm
	// begin inline asm
	mul.f32 %f1069, %f1069, %f2;
	// end inline asm
	// begin inline asm
	mul.f32 %f1069, %f1069, %f2;
	// end inline asm
	// begin inline asm
	mul.f32 %f1069, %f1069, %f2;
	// end inline asm
	// begin inline asm
	mul.f32 %f1069, %f1069, %f2;
	// end inline asm
	// begin inline asm
	mul.f32 %f1069, %f1069, %f2;
	// end inline asm
	// begin inline asm
	mul.f32 %f1069, %f1069, %f2;
	// end inline asm
	// begin inline asm
	mul.f32 %f1069, %f1069, %f2;
	// end inline asm
	// begin inline asm
	mul.f32 %f1069, %f1069, %f2;
	// end inline asm
	// begin inline asm
	mul.f32 %f1069, %f1069, %f2;
	// end inline asm
	// begin inline asm
	mul.f32 %f1069, %f1069, %f2;
	// end inline asm
	// begin inline asm
	mul.f32 %f1069, %f1069, %f2;
	// end inline asm
	// begin inline asm
	mul.f32 %f1069, %f1069, %f2;
	// end inline asm
	// begin inline asm
	mul.f32 %f1069, %f1069, %f2;
	// end inline asm
	// begin inline asm
	mul.f32 %f1069, %f1069, %f2;
	// end inline asm
	// begin inline asm
	mul.f32 %f1069, %f1069, %f2;
	// end inline asm
	// begin inline asm
	mul.f32 %f1069, %f1069, %f2;
	// end inline asm
	// begin inline asm
	mul.f32 %f1069, %f1069, %f2;
	// end inline asm
	// begin inline asm
	mul.f32 %f1069, %f1069, %f2;
	// end inline asm
	// begin inline asm
	mul.f32 %f1069, %f1069, %f2;
	// end inline asm
	// begin inline asm
	mul.f32 %f1069, %f1069, %f2;
	// end inline asm
	// begin inline asm
	mul.f32 %f1069, %f1069, %f2;
	// end inline asm
	// begin inline asm
	mul.f32 %f1069, %f1069, %f2;
	// end inline asm
	// begin inline asm
	mul.f32 %f1069, %f1069, %f2;
	// end inline asm
	// begin inline asm
	mul.f32 %f1069, %f1069, %f2;
	// end inline asm
	// begin inline asm
	mul.f32 %f1069, %f1069, %f2;
	// end inline asm
	// begin inline asm
	mul.f32 %f1069, %f1069, %f2;
	// end inline asm
	// begin inline asm
	mul.f32 %f1069, %f1069, %f2;
	// end inline asm
	// begin inline asm
	mul.f32 %f1069, %f1069, %f2;
	// end inline asm
	// begin inline asm
	mul.f32 %f1069, %f1069, %f2;
	// end inline asm
	// begin inline asm
	mul.f32 %f1069, %f1069, %f2;
	// end inline asm
	// begin inline asm
	mul.f32 %f1069, %f1069, %f2;
	// end inline asm
	// begin inline asm
	mul.f32 %f1069, %f1069, %f2;
	// end inline asm
	// begin inline asm
	mul.f32 %f1069, %f1069, %f2;
	// end inline asm
	// begin inline asm
	mul.f32 %f1069, %f1069, %f2;
	// end inline asm
	// begin inline asm
	mul.f32 %f1069, %f1069, %f2;
	// end inline asm
	// begin inline asm
	mul.f32 %f1069, %f1069, %f2;
	// end inline asm
	// begin inline asm
	mul.f32 %f1069, %f1069, %f2;
	// end inline asm
	// begin inline asm
	mul.f32 %f1069, %f1069, %f2;
	// end inline asm
	// begin inline asm
	mul.f32 %f1069, %f1069, %f2;
	// end inline asm
	// begin inline asm
	mul.f32 %f1069, %f1069, %f2;
	// end inline asm
	// begin inline asm
	mul.f32 %f1069, %f1069, %f2;
	// end inline asm
	// begin inline asm
	mul.f32 %f1069, %f1069, %f2;
	// end inline asm
	// begin inline asm
	mul.f32 %f1069, %f1069, %f2;
	// end inline asm
	// begin inline asm
	mul.f32 %f1069, %f1069, %f2;
	// end inline asm
	// begin inline asm
	mul.f32 %f1069, %f1069, %f2;
	// end inline asm
	// begin inline asm
	mul.f32 %f1069, %f1069, %f2;
	// end inline asm
	// begin inline asm
	mul.f32 %f1069, %f1069, %f2;
	// end inline asm
	// begin inline asm
	mul.f32 %f1069, %f1069, %f2;
	// end inline asm
	// begin inline asm
	mul.f32 %f1069, %f1069, %f2;
	// end inline asm
	// begin inline asm
	mul.f32 %f1069, %f1069, %f2;
	// end inline asm
	// begin inline asm
	mul.f32 %f1069, %f1069, %f2;
	// end inline asm
	// begin inline asm
	mul.f32 %f1069, %f1069, %f2;
	// end inline asm
	// begin inline asm
	mul.f32 %f1069, %f1069, %f2;
	// end inline asm
	// begin inline asm
	mul.f32 %f1069, %f1069, %f2;
	// end inline asm
	// begin inline asm
	mul.f32 %f1069, %f1069, %f2;
	// end inline asm
	// begin inline asm
	mul.f32 %f1069, %f1069, %f2;
	// end inline asm
	// begin inline asm
	mul.f32 %f1069, %f1069, %f2;
	// end inline asm
	// begin inline asm
	mul.f32 %f1069, %f1069, %f2;
	// end inline asm
	// begin inline asm
	mul.f32 %f1069, %f1069, %f2;
	// end inline asm
	// begin inline asm
	mul.f32 %f1069, %f1069, %f2;
	// end inline asm
	// begin inline asm
	mul.f32 %f1069, %f1069, %f2;
	// end inline asm
	// begin inline asm
	mul.f32 %f1069, %f1069, %f2;
	// end inline asm
	// begin inline asm
	mul.f32 %f1069, %f1069, %f2;
	// end inline asm
	// begin inline asm
	mul.f32 %f1069, %f1069, %f2;
	// end inline asm
	// begin inline asm
	mul.f32 %f1069, %f1069, %f2;
	// end inline asm
	// begin inline asm
	mul.f32 %f1069, %f1069, %f2;
	// end inline asm
	// begin inline asm
	mul.f32 %f1069, %f1069, %f2;
	// end inline asm
	// begin inline asm
	mul.f32 %f1069, %f1069, %f2;
	// end inline asm
	// begin inline asm
	mul.f32 %f1069, %f1069, %f2;
	// end inline asm
	// begin inline asm
	mul.f32 %f1069, %f1069, %f2;
	// end inline asm
	// begin inline asm
	mul.f32 %f1069, %f1069, %f2;
	// end inline asm
	// begin inline asm
	mul.f32 %f1069, %f1069, %f2;
	// end inline asm
	// begin inline asm
	mul.f32 %f1069, %f1069, %f2;
	// end inline asm
	// begin inline asm
	mul.f32 %f1069, %f1069, %f2;
	// end inline asm
	// begin inline asm
	mul.f32 %f1069, %f1069, %f2;
	// end inline asm
	// begin inline asm
	mul.f32 %f1069, %f1069, %f2;
	// end inline asm
	// begin inline asm
	mul.f32 %f1069, %f1069, %f2;
	// end inline asm
	// begin inline asm
	mul.f32 %f1069, %f1069, %f2;
	// end inline asm
	// begin inline asm
	mul.f32 %f1069, %f1069, %f2;
	// end inline asm
	// begin inline asm
	mul.f32 %f1069, %f1069, %f2;
	// end inline asm
	// begin inline asm
	mul.f32 %f1069, %f1069, %f2;
	// end inline asm
	// begin inline asm
	mul.f32 %f1069, %f1069, %f2;
	// end inline asm
	// begin inline asm
	mul.f32 %f1069, %f1069, %f2;
	// end inline asm
	// begin inline asm
	mul.f32 %f1069, %f1069, %f2;
	// end inline asm
	// begin inline asm
	mul.f32 %f1069, %f1069, %f2;
	// end inline asm
	// begin inline asm
	mul.f32 %f1069, %f1069, %f2;
	// end inline asm
	// begin inline asm
	mul.f32 %f1069, %f1069, %f2;
	// end inline asm
	// begin inline asm
	mul.f32 %f1069, %f1069, %f2;
	// end inline asm
	// begin inline asm
	mul.f32 %f1069, %f1069, %f2;
	// end inline asm
	// begin inline asm
	mul.f32 %f1069, %f1069, %f2;
	// end inline asm
	// begin inline asm
	mul.f32 %f1069, %f1069, %f2;
	// end inline asm
	// begin inline asm
	mul.f32 %f1069, %f1069, %f2;
	// end inline asm
	// begin inline asm
	mul.f32 %f1069, %f1069, %f2;
	// end inline asm
	// begin inline asm
	mul.f32 %f1069, %f1069, %f2;
	// end inline asm
	// begin inline asm
	mul.f32 %f1069, %f1069, %f2;
	// end inline asm
	// begin inline asm
	mul.f32 %f1069, %f1069, %f2;
	// end inline asm
	// begin inline asm
	mul.f32 %f1069, %f1069, %f2;
	// end inline asm
	// begin inline asm
	mul.f32 %f1069, %f1069, %f2;
	// end inline asm
	// begin inline asm
	mul.f32 %f1069, %f1069, %f2;
	// end inline asm
	// begin inline asm
	mul.f32 %f1069, %f1069, %f2;
	// end inline asm
	// begin inline asm
	mul.f32 %f1069, %f1069, %f2;
	// end inline asm
	// begin inline asm
	mul.f32 %f1069, %f1069, %f2;
	// end inline asm
	// begin inline asm
	mul.f32 %f1069, %f1069, %f2;
	// end inline asm
	// begin inline asm
	mul.f32 %f1069, %f1069, %f2;
	// end inline asm
	// begin inline asm
	mul.f32 %f1069, %f1069, %f2;
	// end inline asm
	// begin inline asm
	mul.f32 %f1069, %f1069, %f2;
	// end inline asm
	// begin inline asm
	mul.f32 %f1069, %f1069, %f2;
	// end inline asm
	// begin inline asm
	mul.f32 %f1069, %f1069, %f2;
	// end inline asm
	// begin inline asm
	mul.f32 %f1069, %f1069, %f2;
	// end inline asm
	// begin inline asm
	mul.f32 %f1069, %f1069, %f2;
	// end inline asm
	// begin inline asm
	mul.f32 %f1069, %f1069, %f2;
	// end inline asm
	// begin inline asm
	mul.f32 %f1069, %f1069, %f2;
	// end inline asm
	// begin inline asm
	mul.f32 %f1069, %f1069, %f2;
	// end inline asm
	// begin inline asm
	mul.f32 %f1069, %f1069, %f2;
	// end inline asm
	// begin inline asm
	mul.f32 %f1069, %f1069, %f2;
	// end inline asm
	// begin inline asm
	mul.f32 %f1069, %f1069, %f2;
	// end inline asm
	// begin inline asm
	mul.f32 %f1069, %f1069, %f2;
	// end inline asm
	// begin inline asm
	mul.f32 %f1069, %f1069, %f2;
	// end inline asm
	// begin inline asm
	mul.f32 %f1069, %f1069, %f2;
	// end inline asm
	// begin inline asm
	mul.f32 %f1069, %f1069, %f2;
	// end inline asm
	// begin inline asm
	mul.f32 %f1069, %f1069, %f2;
	// end inline asm
	// begin inline asm
	mul.f32 %f1069, %f1069, %f2;
	// end inline asm
	// begin inline asm
	mul.f32 %f1069, %f1069, %f2;
	// end inline asm
	// begin inline asm
	mul.f32 %f1069, %f1069, %f2;
	// end inline asm
	// begin inline asm
	mul.f32 %f1069, %f1069, %f2;
	// end inline asm
	// begin inline asm
	mul.f32 %f1069, %f1069, %f2;
	// end inline asm
	// begin inline asm
	mul.f32 %f1069, %f1069, %f2;
	// end inline asm
	// begin inline asm
	mul.f32 %f1069, %f1069, %f2;
	// end inline asm
	// begin inline asm
	mul.f32 %f1069, %f1069, %f2;
	// end inline asm
	// begin inline asm
	mul.f32 %f1069, %f1069, %f2;
	// end inline asm
	// begin inline asm
	mul.f32 %f1069, %f1069, %f2;
	// end inline asm
	// begin inline asm
	mul.f32 %f1069, %f1069, %f2;
	// end inline asm
	// begin inline asm
	mul.f32 %f1069, %f1069, %f2;
	// end inline asm
	// begin inline asm
	mul.f32 %f1069, %f1069, %f2;
	// end inline asm
	// begin inline asm
	mul.f32 %f1069, %f1069, %f2;
	// end inline asm
	// begin inline asm
	mul.f32 %f1069, %f1069, %f2;
	// end inline asm
	// begin inline asm
	mul.f32 %f1069, %f1069, %f2;
	// end inline asm
	// begin inline asm
	mul.f32 %f1069, %f1069, %f2;
	// end inline asm
	// begin inline asm
	mul.f32 %f1069, %f1069, %f2;
	// end inline asm
	// begin inline asm
	mul.f32 %f1069, %f1069, %f2;
	// end inline asm
	// begin inline asm
	mul.f32 %f1069, %f1069, %f2;
	// end inline asm
	// begin inline asm
	mul.f32 %f1069, %f1069, %f2;
	// end inline asm
	// begin inline asm
	mul.f32 %f1069, %f1069, %f2;
	// end inline asm
	// begin inline asm
	mul.f32 %f1069, %f1069, %f2;
	// end inline asm
	// begin inline asm
	mul.f32 %f1069, %f1069, %f2;
	// end inline asm
	// begin inline asm
	mul.f32 %f1069, %f1069, %f2;
	// end inline asm
	// begin inline asm
	mul.f32 %f1069, %f1069, %f2;
	// end inline asm
	// begin inline asm
	mul.f32 %f1069, %f1069, %f2;
	// end inline asm
	// begin inline asm
	mul.f32 %f1069, %f1069, %f2;
	// end inline asm
	// begin inline asm
	mul.f32 %f1069, %f1069, %f2;
	// end inline asm
	// begin inline asm
	mul.f32 %f1069, %f1069, %f2;
	// end inline asm
	// begin inline asm
	mul.f32 %f1069, %f1069, %f2;
	// end inline asm
	// begin inline asm
	mul.f32 %f1069, %f1069, %f2;
	// end inline asm
	// begin inline asm
	mul.f32 %f1069, %f1069, %f2;
	// end inline asm
	// begin inline asm
	mul.f32 %f1069, %f1069, %f2;
	// end inline asm
	// begin inline asm
	mul.f32 %f1069, %f1069, %f2;
	// end inline asm
	// begin inline asm
	mul.f32 %f1069, %f1069, %f2;
	// end inline asm
	// begin inline asm
	mul.f32 %f1069, %f1069, %f2;
	// end inline asm
	// begin inline asm
	mul.f32 %f1069, %f1069, %f2;
	// end inline asm
	// begin inline asm
	mul.f32 %f1069, %f1069, %f2;
	// end inline asm
	// begin inline asm
	mul.f32 %f1069, %f1069, %f2;
	// end inline asm
	// begin inline asm
	mul.f32 %f1069, %f1069, %f2;
	// end inline asm
	// begin inline asm
	mul.f32 %f1069, %f1069, %f2;
	// end inline asm
	// begin inline asm
	mul.f32 %f1069, %f1069, %f2;
	// end inline asm
	// begin inline asm
	mul.f32 %f1069, %f1069, %f2;
	// end inline asm
	// begin inline asm
	mul.f32 %f1069, %f1069, %f2;
	// end inline asm
	// begin inline asm
	mul.f32 %f1069, %f1069, %f2;
	// end inline asm
	// begin inline asm
	mul.f32 %f1069, %f1069, %f2;
	// end inline asm
	// begin inline asm
	mul.f32 %f1069, %f1069, %f2;
	// end inline asm
	// begin inline asm
	mul.f32 %f1069, %f1069, %f2;
	// end inline asm
	// begin inline asm
	mul.f32 %f1069, %f1069, %f2;
	// end inline asm
	// begin inline asm
	mul.f32 %f1069, %f1069, %f2;
	// end inline asm
	// begin inline asm
	mul.f32 %f1069, %f1069, %f2;
	// end inline asm
	// begin inline asm
	mul.f32 %f1069, %f1069, %f2;
	// end inline asm
	// begin inline asm
	mul.f32 %f1069, %f1069, %f2;
	// end inline asm
	// begin inline asm
	mul.f32 %f1069, %f1069, %f2;
	// end inline asm
	// begin inline asm
	mul.f32 %f1069, %f1069, %f2;
	// end inline asm
	// begin inline asm
	mul.f32 %f1069, %f1069, %f2;
	// end inline asm
	// begin inline asm
	mul.f32 %f1069, %f1069, %f2;
	// end inline asm
	// begin inline asm
	mul.f32 %f1069, %f1069, %f2;
	// end inline asm
	// begin inline asm
	mul.f32 %f1069, %f1069, %f2;
	// end inline asm
	// begin inline asm
	mul.f32 %f1069, %f1069, %f2;
	// end inline asm
	// begin inline asm
	mul.f32 %f1069, %f1069, %f2;
	// end inline asm
	// begin inline asm
	mul.f32 %f1069, %f1069, %f2;
	// end inline asm
	// begin inline asm
	mul.f32 %f1069, %f1069, %f2;
	// end inline asm
	// begin inline asm
	mul.f32 %f1069, %f1069, %f2;
	// end inline asm
	// begin inline asm
	mul.f32 %f1069, %f1069, %f2;
	// end inline asm
	// begin inline asm
	mul.f32 %f1069, %f1069, %f2;
	// end inline asm
	// begin inline asm
	mul.f32 %f1069, %f1069, %f2;
	// end inline asm
	// begin inline asm
	mul.f32 %f1069, %f1069, %f2;
	// end inline asm
	// begin inline asm
	mul.f32 %f1069, %f1069, %f2;
	// end inline asm
	// begin inline asm
	mul.f32 %f1069, %f1069, %f2;
	// end inline asm
	// begin inline asm
	mul.f32 %f1069, %f1069, %f2;
	// end inline asm
	// begin inline asm
	mul.f32 %f1069, %f1069, %f2;
	// end inline asm
	// begin inline asm
	mul.f32 %f1069, %f1069, %f2;
	// end inline asm
	// begin inline asm
	mul.f32 %f1069, %f1069, %f2;
	// end inline asm
	// begin inline asm
	mul.f32 %f1069, %f1069, %f2;
	// end inline asm
	// begin inline asm
	mul.f32 %f1069, %f1069, %f2;
	// end inline asm
	// begin inline asm
	mul.f32 %f1069, %f1069, %f2;
	// end inline asm
	// begin inline asm
	mul.f32 %f1069, %f1069, %f2;
	// end inline asm
	// begin inline asm
	mul.f32 %f1069, %f1069, %f2;
	// end inline asm
	// begin inline asm
	mul.f32 %f1069, %f1069, %f2;
	// end inline asm
	// begin inline asm
	mul.f32 %f1069, %f1069, %f2;
	// end inline asm
	// begin inline asm
	mul.f32 %f1069, %f1069, %f2;
	// end inline asm
	// begin inline asm
	mul.f32 %f1069, %f1069, %f2;
	// end inline asm
	// begin inline asm
	mul.f32 %f1069, %f1069, %f2;
	// end inline asm
	// begin inline asm
	mul.f32 %f1069, %f1069, %f2;
	// end inline asm
	// begin inline asm
	mul.f32 %f1069, %f1069, %f2;
	// end inline asm
	// begin inline asm
	mul.f32 %f1069, %f1069, %f2;
	// end inline asm
	// begin inline asm
	mul.f32 %f1069, %f1069, %f2;
	// end inline asm
	// begin inline asm
	mul.f32 %f1069, %f1069, %f2;
	// end inline asm
	// begin inline asm
	mul.f32 %f1069, %f1069, %f2;
	// end inline asm
	// begin inline asm
	mul.f32 %f1069, %f1069, %f2;
	// end inline asm
	// begin inline asm
	mul.f32 %f1069, %f1069, %f2;
	// end inline asm
	// begin inline asm
	mul.f32 %f1069, %f1069, %f2;
	// end inline asm
	// begin inline asm
	mul.f32 %f1069, %f1069, %f2;
	// end inline asm
	// begin inline asm
	mul.f32 %f1069, %f1069, %f2;
	// end inline asm
	// begin inline asm
	mul.f32 %f1069, %f1069, %f2;
	// end inline asm
	// begin inline asm
	mul.f32 %f1069, %f1069, %f2;
	// end inline asm
	// begin inline asm
	mul.f32 %f1069, %f1069, %f2;
	// end inline asm
	// begin inline asm
	mul.f32 %f1069, %f1069, %f2;
	// end inline asm
	// begin inline asm
	mul.f32 %f1069, %f1069, %f2;
	// end inline asm
	// begin inline asm
	mul.f32 %f1069, %f1069, %f2;
	// end inline asm
	// begin inline asm
	mul.f32 %f1069, %f1069, %f2;
	// end inline asm
	// begin inline asm
	mul.f32 %f1069, %f1069, %f2;
	// end inline asm
	// begin inline asm
	mul.f32 %f1069, %f1069, %f2;
	// end inline asm
	// begin inline asm
	mul.f32 %f1069, %f1069, %f2;
	// end inline asm
	// begin inline asm
	mul.f32 %f1069, %f1069, %f2;
	// end inline asm
	// begin inline asm
	mul.f32 %f1069, %f1069, %f2;
	// end inline asm
	// begin inline asm
	mul.f32 %f1069, %f1069, %f2;
	// end inline asm
	// begin inline asm
	mul.f32 %f1069, %f1069, %f2;
	// end inline asm
	// begin inline asm
	mul.f32 %f1069, %f1069, %f2;
	// end inline asm
	// begin inline asm
	mul.f32 %f1069, %f1069, %f2;
	// end inline asm
	// begin inline asm
	mul.f32 %f1069, %f1069, %f2;
	// end inline asm
	// begin inline asm
	mul.f32 %f1069, %f1069, %f2;
	// end inline asm
	// begin inline asm
	mul.f32 %f1069, %f1069, %f2;
	// end inline asm
	// begin inline asm
	mul.f32 %f1069, %f1069, %f2;
	// end inline asm
	// begin inline asm
	mul.f32 %f1069, %f1069, %f2;
	// end inline asm
	// begin inline asm
	mul.f32 %f1069, %f1069, %f2;
	// end inline asm
	// begin inline asm
	mul.f32 %f1069, %f1069, %f2;
	// end inline asm
	// begin inline asm
	mul.f32 %f1069, %f1069, %f2;
	// end inline asm
	// begin inline asm
	mul.f32 %f1069, %f1069, %f2;
	// end inline asm
	// begin inline asm
	mul.f32 %f1069, %f1069, %f2;
	// end inline asm
	// begin inline asm
	mul.f32 %f1069, %f1069, %f2;
	// end inline asm
	// begin inline asm
	mul.f32 %f1069, %f1069, %f2;
	// end inline asm
	// begin inline asm
	mul.f32 %f1069, %f1069, %f2;
	// end inline asm
	// begin inline asm
	mul.f32 %f1069, %f1069, %f2;
	// end inline asm
	// begin inline asm
	mul.f32 %f1069, %f1069, %f2;
	// end inline asm
	// begin inline asm
	mul.f32 %f1069, %f1069, %f2;
	// end inline asm
	// begin inline asm
	mul.f32 %f1069, %f1069, %f2;
	// end inline asm
	// begin inline asm
	mul.f32 %f1069, %f1069, %f2;
	// end inline asm
	// begin inline asm
	mul.f32 %f1069, %f1069, %f2;
	// end inline asm
	// begin inline asm
	mul.f32 %f1069, %f1069, %f2;
	// end inline asm
	// begin inline asm
	mul.f32 %f1069, %f1069, %f2;
	// end inline asm
	// begin inline asm
	mul.f32 %f1069, %f1069, %f2;
	// end inline asm
	// begin inline asm
	mul.f32 %f1069, %f1069, %f2;
	// end inline asm
	// begin inline asm
	mul.f32 %f1069, %f1069, %f2;
	// end inline asm
	// begin inline asm
	mul.f32 %f1069, %f1069, %f2;
	// end inline asm
	// begin inline asm
	mul.f32 %f1069, %f1069, %f2;
	// end inline asm
	// begin inline asm
	mul.f32 %f1069, %f1069, %f2;
	// end inline asm
	// begin inline asm
	mul.f32 %f1069, %f1069, %f2;
	// end inline asm
	// begin inline asm
	mul.f32 %f1069, %f1069, %f2;
	// end inline asm
	// begin inline asm
	mul.f32 %f1069, %f1069, %f2;
	// end inline asm
	// begin inline asm
	mul.f32 %f1069, %f1069, %f2;
	// end inline asm
	// begin inline asm
	mul.f32 %f1069, %f1069, %f2;
	// end inline asm
	// begin inline asm
	mul.f32 %f1069, %f1069, %f2;
	// end inline asm
	// begin inline asm
	mul.f32 %f1069, %f1069, %f2;
	// end inline asm
	// begin inline asm
	mul.f32 %f1069, %f1069, %f2;
	// end inline asm
	// begin inline asm
	mul.f32 %f1069, %f1069, %f2;
	// end inline asm
	// begin inline asm
	mul.f32 %f1069, %f1069, %f2;
	// end inline asm
	// begin inline asm
	mul.f32 %f1069, %f1069, %f2;
	// end inline asm
	// begin inline asm
	mul.f32 %f1069, %f1069, %f2;
	// end inline asm
	// begin inline asm
	mul.f32 %f1069, %f1069, %f2;
	// end inline asm
	// begin inline asm
	mul.f32 %f1069, %f1069, %f2;
	// end inline asm
	// begin inline asm
	mul.f32 %f1069, %f1069, %f2;
	// end inline asm
	// begin inline asm
	mul.f32 %f1069, %f1069, %f2;
	// end inline asm
	// begin inline asm
	mul.f32 %f1069, %f1069, %f2;
	// end inline asm
	// begin inline asm
	mul.f32 %f1069, %f1069, %f2;
	// end inline asm
	// begin inline asm
	mul.f32 %f1069, %f1069, %f2;
	// end inline asm
	// begin inline asm
	mul.f32 %f1069, %f1069, %f2;
	// end inline asm
	// begin inline asm
	mul.f32 %f1069, %f1069, %f2;
	// end inline asm
	// begin inline asm
	mul.f32 %f1069, %f1069, %f2;
	// end inline asm
	// begin inline asm
	mul.f32 %f1069, %f1069, %f2;
	// end inline asm
	// begin inline asm
	mul.f32 %f1069, %f1069, %f2;
	// end inline asm
	// begin inline asm
	mul.f32 %f1069, %f1069, %f2;
	// end inline asm
	// begin inline asm
	mul.f32 %f1069, %f1069, %f2;
	// end inline asm
	// begin inline asm
	mul.f32 %f1069, %f1069, %f2;
	// end inline asm
	// begin inline asm
	mul.f32 %f1069, %f1069, %f2;
	// end inline asm
	// begin inline asm
	mul.f32 %f1069, %f1069, %f2;
	// end inline asm
	// begin inline asm
	mul.f32 %f1069, %f1069, %f2;
	// end inline asm
	// begin inline asm
	mul.f32 %f1069, %f1069, %f2;
	// end inline asm
	// begin inline asm
	mul.f32 %f1069, %f1069, %f2;
	// end inline asm
	// begin inline asm
	mul.f32 %f1069, %f1069, %f2;
	// end inline asm
	// begin inline asm
	mul.f32 %f1069, %f1069, %f2;
	// end inline asm
	// begin inline asm
	mul.f32 %f1069, %f1069, %f2;
	// end inline asm
	// begin inline asm
	mul.f32 %f1069, %f1069, %f2;
	// end inline asm
	// begin inline asm
	mul.f32 %f1069, %f1069, %f2;
	// end inline asm
	// begin inline asm
	mul.f32 %f1069, %f1069, %f2;
	// end inline asm
	// begin inline asm
	mul.f32 %f1069, %f1069, %f2;
	// end inline asm
	// begin inline asm
	mul.f32 %f1069, %f1069, %f2;
	// end inline asm
	// begin inline asm
	mul.f32 %f1069, %f1069, %f2;
	// end inline asm
	// begin inline asm
	mul.f32 %f1069, %f1069, %f2;
	// end inline asm
	// begin inline asm
	mul.f32 %f1069, %f1069, %f2;
	// end inline asm
	// begin inline asm
	mul.f32 %f1069, %f1069, %f2;
	// end inline asm
	// begin inline asm
	mul.f32 %f1069, %f1069, %f2;
	// end inline asm
	// begin inline asm
	mul.f32 %f1069, %f1069, %f2;
	// end inline asm
	// begin inline asm
	mul.f32 %f1069, %f1069, %f2;
	// end inline asm
	// begin inline asm
	mul.f32 %f1069, %f1069, %f2;
	// end inline asm
	// begin inline asm
	mul.f32 %f1069, %f1069, %f2;
	// end inline asm
	// begin inline asm
	mul.f32 %f1069, %f1069, %f2;
	// end inline asm
	// begin inline asm
	mul.f32 %f1069, %f1069, %f2;
	// end inline asm
	// begin inline asm
	mul.f32 %f1069, %f1069, %f2;
	// end inline asm
	// begin inline asm
	mul.f32 %f1069, %f1069, %f2;
	// end inline asm
	// begin inline asm
	mul.f32 %f1069, %f1069, %f2;
	// end inline asm
	// begin inline asm
	mul.f32 %f1069, %f1069, %f2;
	// end inline asm
	// begin inline asm
	mul.f32 %f1069, %f1069, %f2;
	// end inline asm
	// begin inline asm
	mul.f32 %f1069, %f1069, %f2;
	// end inline asm
	// begin inline asm
	mul.f32 %f1069, %f1069, %f2;
	// end inline asm
	// begin inline asm
	mul.f32 %f1069, %f1069, %f2;
	// end inline asm
	// begin inline asm
	mul.f32 %f1069, %f1069, %f2;
	// end inline asm
	// begin inline asm
	mul.f32 %f1069, %f1069, %f2;
	// end inline asm
	// begin inline asm
	mul.f32 %f1069, %f1069, %f2;
	// end inline asm
	mov.f32 	%f2134, %f1069;
	// begin inline asm
	mul.f32 %f2134, %f2134, %f2;
	// end inline asm
	// begin inline asm
	mul.f32 %f2134, %f2134, %f2;
	// end inline asm
	// begin inline asm
	mul.f32 %f2134, %f2134, %f2;
	// end inline asm
	// begin inline asm
	mul.f32 %f2134, %f2134, %f2;
	// end inline asm
	// begin inline asm
	mul.f32 %f2134, %f2134, %f2;
	// end inline asm
	// begin inline asm
	mul.f32 %f2134, %f2134, %f2;
	// end inline asm
	// begin inline asm
	mul.f32 %f2134, %f2134, %f2;
	// end inline asm
	// begin inline asm
	mul.f32 %f2134, %f2134, %f2;
	// end inline asm
	// begin inline asm
	mul.f32 %f2134, %f2134, %f2;
	// end inline asm
	// begin inline asm
	mul.f32 %f2134, %f2134, %f2;
	// end inline asm
	// begin inline asm
	mul.f32 %f2134, %f2134, %f2;
	// end inline asm
	// begin inline asm
	mul.f32 %f2134, %f2134, %f2;
	// end inline asm
	// begin inline asm
	mul.f32 %f2134, %f2134, %f2;
	// end inline asm
	// begin inline asm
	mul.f32 %f2134, %f2134, %f2;
	// end inline asm
	// begin inline asm
	mul.f32 %f2134, %f2134, %f2;
	// end inline asm
	// begin inline asm
	mul.f32 %f2134, %f2134, %f2;
	// end inline asm
	// begin inline asm
	mul.f32 %f2134, %f2134, %f2;
	// end inline asm
	// begin inline asm
	mul.f32 %f2134, %f2134, %f2;
	// end inline asm
	// begin inline asm
	mul.f32 %f2134, %f2134, %f2;
	// end inline asm
	// begin inline asm
	mul.f32 %f2134, %f2134, %f2;
	// end inline asm
	// begin inline asm
	mul.f32 %f2134, %f2134, %f2;
	// end inline asm
	// begin inline asm
	mul.f32 %f2134, %f2134, %f2;
	// end inline asm
	// begin inline asm
	mul.f32 %f2134, %f2134, %f2;
	// end inline asm
	// begin inline asm
	mul.f32 %f2134, %f2134, %f2;
	// end inline asm
	// begin inline asm
	mul.f32 %f2134, %f2134, %f2;
	// end inline asm
	// begin inline asm
	mul.f32 %f2134, %f2134, %f2;
	// end inline asm
	// begin inline asm
	mul.f32 %f2134, %f2134, %f2;
	// end inline asm
	// begin inline asm
	mul.f32 %f2134, %f2134, %f2;
	// end inline asm
	// begin inline asm
	mul.f32 %f2134, %f2134, %f2;
	// end inline asm
	// begin inline asm
	mul.f32 %f2134, %f2134, %f2;
	// end inline asm
	// begin inline asm
	mul.f32 %f2134, %f2134, %f2;
	// end inline asm
	// begin inline asm
	mul.f32 %f2134, %f2134, %f2;
	// end inline asm
	// begin inline asm
	mul.f32 %f2134, %f2134, %f2;
	// end inline asm
	// begin inline asm
	mul.f32 %f2134, %f2134, %f2;
	// end inline asm
	// begin inline asm
	mul.f32 %f2134, %f2134, %f2;
	// end inline asm
	// begin inline asm
	mul.f32 %f2134, %f2134, %f2;
	// end inline asm
	// begin inline asm
	mul.f32 %f2134, %f2134, %f2;
	// end inline asm
	// begin inline asm
	mul.f32 %f2134, %f2134, %f2;
	// end inline asm
	// begin inline asm
	mul.f32 %f2134, %f2134, %f2;
	// end inline asm
	// begin inline asm
	mul.f32 %f2134, %f2134, %f2;
	// end inline asm
	// begin inline asm
	mul.f32 %f2134, %f2134, %f2;
	// end inline asm
	// begin inline asm
	mul.f32 %f2134, %f2134, %f2;
	// end inline asm
	// begin inline asm
	mul.f32 %f2134, %f2134, %f2;
	// end inline asm
	// begin inline asm
	mul.f32 %f2134, %f2134, %f2;
	// end inline asm
	// begin inline asm
	mul.f32 %f2134, %f2134, %f2;
	// end inline asm
	// begin inline asm
	mul.f32 %f2134, %f2134, %f2;
	// end inline asm
	// begin inline asm
	mul.f32 %f2134, %f2134, %f2;
	// end inline asm
	// begin inline asm
	mul.f32 %f2134, %f2134, %f2;
	// end inline asm
	// begin inline asm
	mul.f32 %f2134, %f2134, %f2;
	// end inline asm
	// begin inline asm
	mul.f32 %f2134, %f2134, %f2;
	// end inline asm
	// begin inline asm
	mul.f32 %f2134, %f2134, %f2;
	// end inline asm
	// begin inline asm
	mul.f32 %f2134, %f2134, %f2;
	// end inline asm
	// begin inline asm
	mul.f32 %f2134, %f2134, %f2;
	// end inline asm
	// begin inline asm
	mul.f32 %f2134, %f2134, %f2;
	// end inline asm
	// begin inline asm
	mul.f32 %f2134, %f2134, %f2;
	// end inline asm
	// begin inline asm
	mul.f32 %f2134, %f2134, %f2;
	// end inline asm
	// begin inline asm
	mul.f32 %f2134, %f2134, %f2;
	// end inline asm
	// begin inline asm
	mul.f32 %f2134, %f2134, %f2;
	// end inline asm
	// begin inline asm
	mul.f32 %f2134, %f2134, %f2;
	// end inline asm
	// begin inline asm
	mul.f32 %f2134, %f2134, %f2;
	// end inline asm
	// begin inline asm
	mul.f32 %f2134, %f2134, %f2;
	// end inline asm
	// begin inline asm
	mul.f32 %f2134, %f2134, %f2;
	// end inline asm
	// begin inline asm
	mul.f32 %f2134, %f2134, %f2;
	// end inline asm
	// begin inline asm
	mul.f32 %f2134, %f2134, %f2;
	// end inline asm
	// begin inline asm
	mul.f32 %f2134, %f2134, %f2;
	// end inline asm
	// begin inline asm
	mul.f32 %f2134, %f2134, %f2;
	// end inline asm
	// begin inline asm
	mul.f32 %f2134, %f2134, %f2;
	// end inline asm
	// begin inline asm
	mul.f32 %f2134, %f2134, %f2;
	// end inline asm
	// begin inline asm
	mul.f32 %f2134, %f2134, %f2;
	// end inline asm
	// begin inline asm
	mul.f32 %f2134, %f2134, %f2;
	// end inline asm
	// begin inline asm
	mul.f32 %f2134, %f2134, %f2;
	// end inline asm
	// begin inline asm
	mul.f32 %f2134, %f2134, %f2;
	// end inline asm
	// begin inline asm
	mul.f32 %f2134, %f2134, %f2;
	// end inline asm
	// begin inline asm
	mul.f32 %f2134, %f2134, %f2;
	// end inline asm
	// begin inline asm
	mul.f32 %f2134, %f2134, %f2;
	// end inline asm
	// begin inline asm
	mul.f32 %f2134, %f2134, %f2;
	// end inline asm
	// begin inline asm
	mul.f32 %f2134, %f2134, %f2;
	// end inline asm
	// begin inline asm
	mul.f32 %f2134, %f2134, %f2;
	// end inline asm
	// begin inline asm
	mul.f32 %f2134, %f2134, %f2;
	// end inline asm
	// begin inline asm
	mul.f32 %f2134, %f2134, %f2;
	// end inline asm
	// begin inline asm
	mul.f32 %f2134, %f2134, %f2;
	// end inline asm
	// begin inline asm
	mul.f32 %f2134, %f2134, %f2;
	// end inline asm
	// begin inline asm
	mul.f32 %f2134, %f2134, %f2;
	// end inline asm
	// begin inline asm
	mul.f32 %f2134, %f2134, %f2;
	// end inline asm
	// begin inline asm
	mul.f32 %f2134, %f2134, %f2;
	// end inline asm
	// begin inline asm
	mul.f32 %f2134, %f2134, %f2;
	// end inline asm
	// begin inline asm
	mul.f32 %f2134, %f2134, %f2;
	// end inline asm
	// begin inline asm
	mul.f32 %f2134, %f2134, %f2;
	// end inline asm
	// begin inline asm
	mul.f32 %f2134, %f2134, %f2;
	// end inline asm
	// begin inline asm
	mul.f32 %f2134, %f2134, %f2;
	// end inline asm
	// begin inline asm
	mul.f32 %f2134, %f2134, %f2;
	// end inline asm
	// begin inline asm
	mul.f32 %f2134, %f2134, %f2;
	// end inline asm
	// begin inline asm
	mul.f32 %f2134, %f2134, %f2;
	// end inline asm
	// begin inline asm
	mul.f32 %f2134, %f2134, %f2;
	// end inline asm
	// begin inline asm
	mul.f32 %f2134, %f2134, %f2;
	// end inline asm
	// begin inline asm
	mul.f32 %f2134, %f2134, %f2;
	// end inline asm
	// begin inline asm
	mul.f32 %f2134, %f2134, %f2;
	// end inline asm
	// begin inline asm
	mul.f32 %f2134, %f2134, %f2;
	// end inline asm
	// begin inline asm
	mul.f32 %f2134, %f2134, %f2;
	// end inline asm
	// begin inline asm
	mul.f32 %f2134, %f2134, %f2;
	// end inline asm
	// begin inline asm
	mul.f32 %f2134, %f2134, %f2;
	// end inline asm
	// begin inline asm
	mul.f32 %f2134, %f2134, %f2;
	// end inline asm
	// begin inline asm
	mul.f32 %f2134, %f2134, %f2;
	// end inline asm
	// begin inline asm
	mul.f32 %f2134, %f2134, %f2;
	// end inline asm
	// begin inline asm
	mul.f32 %f2134, %f2134, %f2;
	// end inline asm
	// begin inline asm
	mul.f32 %f2134, %f2134, %f2;
	// end inline asm
	// begin inline asm
	mul.f32 %f2134, %f2134, %f2;
	// end inline asm
	// begin inline asm
	mul.f32 %f2134, %f2134, %f2;
	// end inline asm
	// begin inline asm
	mul.f32 %f2134, %f2134, %f2;
	// end inline asm
	// begin inline asm
	mul.f32 %f2134, %f2134, %f2;
	// end inline asm
	// begin inline asm
	mul.f32 %f2134, %f2134, %f2;
	// end inline asm
	// begin inline asm
	mul.f32 %f2134, %f2134, %f2;
	// end inline asm
	// begin inline asm
	mul.f32 %f2134, %f2134, %f2;
	// end inline asm
	// begin inline asm
	mul.f32 %f2134, %f2134, %f2;
	// end inline asm
	// begin inline asm
	mul.f32 %f2134, %f2134, %f2;
	// end inline asm
	// begin inline asm
	mul.f32 %f2134, %f2134, %f2;
	// end inline asm
	// begin inline asm
	mul.f32 %f2134, %f2134, %f2;
	// end inline asm
	// begin inline asm
	mul.f32 %f2134, %f2134, %f2;
	// end inline asm
	// begin inline asm
	mul.f32 %f2134, %f2134, %f2;
	// end inline asm
	// begin inline asm
	mul.f32 %f2134, %f2134, %f2;
	// end inline asm
	// begin inline asm
	mul.f32 %f2134, %f2134, %f2;
	// end inline asm
	// begin inline asm
	mul.f32 %f2134, %f2134, %f2;
	// end inline asm
	// begin inline asm
	mul.f32 %f2134, %f2134, %f2;
	// end inline asm
	// begin inline asm
	mul.f32 %f2134, %f2134, %f2;
	// end inline asm
	// begin inline asm
	mul.f32 %f2134, %f2134, %f2;
	// end inline asm
	// begin inline asm
	mul.f32 %f2134, %f2134, %f2;
	// end inline asm
	// begin inline asm
	mul.f32 %f2134, %f2134, %f2;
	// end inline asm
	// begin inline asm
	mul.f32 %f2134, %f2134, %f2;
	// end inline asm
	// begin inline asm
	mul.f32 %f2134, %f2134, %f2;
	// end inline asm
	// begin inline asm
	mul.f32 %f2134, %f2134, %f2;
	// end inline asm
	// begin inline asm
	mul.f32 %f2134, %f2134, %f2;
	// end inline asm
	// begin inline asm
	mul.f32 %f2134, %f2134, %f2;
	// end inline asm
	// begin inline asm
	mul.f32 %f2134, %f2134, %f2;
	// end inline asm
	// begin inline asm
	mul.f32 %f2134, %f2134, %f2;
	// end inline asm
	// begin inline asm
	mul.f32 %f2134, %f2134, %f2;
	// end inline asm
	// begin inline asm
	mul.f32 %f2134, %f2134, %f2;
	// end inline asm
	// begin inline asm
	mul.f32 %f2134, %f2134, %f2;
	// end inline asm
	// begin inline asm
	mul.f32 %f2134, %f2134, %f2;
	// end inline asm
	// begin inline asm
	mul.f32 %f2134, %f2134, %f2;
	// end inline asm
	// begin inline asm
	mul.f32 %f2134, %f2134, %f2;
	// end inline asm
	// begin inline asm
	mul.f32 %f2134, %f2134, %f2;
	// end inline asm
	// begin inline asm
	mul.f32 %f2134, %f2134, %f2;
	// end inline asm
	// begin inline asm
	mul.f32 %f2134, %f2134, %f2;
	// end inline asm
	// begin inline asm
	mul.f32 %f2134, %f2134, %f2;
	// end inline asm
	// begin inline asm
	mul.f32 %f2134, %f2134, %f2;
	// end inline asm
	// begin inline asm
	mul.f32 %f2134, %f2134, %f2;
	// end inline asm
	// begin inline asm
	mul.f32 %f2134, %f2134, %f2;
	// end inline asm
	// begin inline asm
	mul.f32 %f2134, %f2134, %f2;
	// end inline asm
	// begin inline asm
	mul.f32 %f2134, %f2134, %f2;
	// end inline asm
	// begin inline asm
	mul.f32 %f2134, %f2134, %f2;
	// end inline asm
	// begin inline asm
	mul.f32 %f2134, %f2134, %f2;
	// end inline asm
	// begin inline asm
	mul.f32 %f2134, %f2134, %f2;
	// end inline asm
	// begin inline asm
	mul.f32 %f2134, %f2134, %f2;
	// end inline asm
	// begin inline asm
	mul.f32 %f2134, %f2134, %f2;
	// end inline asm
	// begin inline asm
	mul.f32 %f2134, %f2134, %f2;
	// end inline asm
	// begin inline asm
	mul.f32 %f2134, %f2134, %f2;
	// end inline asm
	// begin inline asm
	mul.f32 %f2134, %f2134, %f2;
	// end inline asm
	// begin inline asm
	mul.f32 %f2134, %f2134, %f2;
	// end inline asm
	// begin inline asm
	mul.f32 %f2134, %f2134, %f2;
	// end inline asm
	// begin inline asm
	mul.f32 %f2134, %f2134, %f2;
	// end inline asm
	// begin inline asm
	mul.f32 %f2134, %f2134, %f2;
	// end inline asm
	// begin inline asm
	mul.f32 %f2134, %f2134, %f2;
	// end inline asm
	// begin inline asm
	mul.f32 %f2134, %f2134, %f2;
	// end inline asm
	// begin inline asm
	mul.f32 %f2134, %f2134, %f2;
	// end inline asm
	// begin inline asm
	mul.f32 %f2134, %f2134, %f2;
	// end inline asm
	// begin inline asm
	mul.f32 %f2134, %f2134, %f2;
	// end inline asm
	// begin inline asm
	mul.f32 %f2134, %f2134, %f2;
	// end inline asm
	// begin inline asm
	mul.f32 %f2134, %f2134, %f2;
	// end inline asm
	// begin inline asm
	mul.f32 %f2134, %f2134, %f2;
	// end inline asm
	// begin inline asm
	mul.f32 %f2134, %f2134, %f2;
	// end inline asm
	// begin inline asm
	mul.f32 %f2134, %f2134, %f2;
	// end inline asm
	// begin inline asm
	mul.f32 %f2134, %f2134, %f2;
	// end inline asm
	// begin inline asm
	mul.f32 %f2134, %f2134, %f2;
	// end inline asm
	// begin inline asm
	mul.f32 %f2134, %f2134, %f2;
	// end inline asm
	// begin inline asm
	mul.f32 %f2134, %f2134, %f2;
	// end inline asm
	// begin inline asm
	mul.f32 %f2134, %f2134, %f2;
	// end inline asm
	// begin inline asm
	mul.f32 %f2134, %f2134, %f2;
	// end inline asm
	// begin inline asm
	mul.f32 %f2134, %f2134, %f2;
	// end inline asm
	// begin inline asm
	mul.f32 %f2134, %f2134, %f2;
	// end inline asm
	// begin inline asm
	mul.f32 %f2134, %f2134, %f2;
	// end inline asm
	// begin inline asm
	mul.f32 %f2134, %f2134, %f2;
	// end inline asm
	// begin inline asm
	mul.f32 %f2134, %f2134, %f2;
	// end inline asm
	// begin inline asm
	mul.f32 %f2134, %f2134, %f2;
	// end inline asm
	// begin inline asm
	mul.f32 %f2134, %f2134, %f2;
	// end inline asm
	// begin inline asm
	mul.f32 %f2134, %f2134, %f2;
	// end inline asm
	// begin inline asm
	mul.f32 %f2134, %f2134, %f2;
	// end inline asm
	// begin inline asm
	mul.f32 %f2134, %f2134, %f2;
	// end inline asm
	// begin inline asm
	mul.f32 %f2134, %f2134, %f2;
	// end inline asm
	// begin inline asm
	mul.f32 %f2134, %f2134, %f2;
	// end inline asm
	// begin inline asm
	mul.f32 %f2134, %f2134, %f2;
	// end inline asm
	// begin inline asm
	mul.f32 %f2134, %f2134, %f2;
	// end inline asm
	// begin inline asm
	mul.f32 %f2134, %f2134, %f2;
	// end inline asm
	// begin inline asm
	mul.f32 %f2134, %f2134, %f2;
	// end inline asm
	// begin inline asm
	mul.f32 %f2134, %f2134, %f2;
	// end inline asm
	// begin inline asm
	mul.f32 %f2134, %f2134, %f2;
	// end inline asm
	// begin inline asm
	mul.f32 %f2134, %f2134, %f2;
	// end inline asm
	// begin inline asm
	mul.f32 %f2134, %f2134, %f2;
	// end inline asm
	// begin inline asm
	mul.f32 %f2134, %f2134, %f2;
	// end inline asm
	// begin inline asm
	mul.f32 %f2134, %f2134, %f2;
	// end inline asm
	// begin inline asm
	mul.f32 %f2134, %f2134, %f2;
	// end inline asm
	// begin inline asm
	mul.f32 %f2134, %f2134, %f2;
	// end inline asm
	// begin inline asm
	mul.f32 %f2134, %f2134, %f2;
	// end inline asm
	// begin inline asm
	mul.f32 %f2134, %f2134, %f2;
	// end inline asm
	// begin inline asm
	mul.f32 %f2134, %f2134, %f2;
	// end inline asm
	// begin inline asm
	mul.f32 %f2134, %f2134, %f2;
	// end inline asm
	// begin inline asm
	mul.f32 %f2134, %f2134, %f2;
	// end inline asm
	// begin inline asm
	mul.f32 %f2134, %f2134, %f2;
	// end inline asm
	// begin inline asm
	mul.f32 %f2134, %f2134, %f2;
	// end inline asm
	// begin inline asm
	mul.f32 %f2134, %f2134, %f2;
	// end inline asm
	// begin inline asm
	mul.f32 %f2134, %f2134, %f2;
	// end inline asm
	// begin inline asm
	mul.f32 %f2134, %f2134, %f2;
	// end inline asm
	// begin inline asm
	mul.f32 %f2134, %f2134, %f2;
	// end inline asm
	// begin inline asm
	mul.f32 %f2134, %f2134, %f2;
	// end inline asm
	// begin inline asm
	mul.f32 %f2134, %f2134, %f2;
	// end inline asm
	// begin inline asm
	mul.f32 %f2134, %f2134, %f2;
	// end inline asm
	// begin inline asm
	mul.f32 %f2134, %f2134, %f2;
	// end inline asm
	// begin inline asm
	mul.f32 %f2134, %f2134, %f2;
	// end inline asm
	// begin inline asm
	mul.f32 %f2134, %f2134, %f2;
	// end inline asm
	// begin inline asm
	mul.f32 %f2134, %f2134, %f2;
	// end inline asm
	// begin inline asm
	mul.f32 %f2134, %f2134, %f2;
	// end inline asm
	// begin inline asm
	mul.f32 %f2134, %f2134, %f2;
	// end inline asm
	// begin inline asm
	mul.f32 %f2134, %f2134, %f2;
	// end inline asm
	// begin inline asm
	mul.f32 %f2134, %f2134, %f2;
	// end inline asm
	// begin inline asm
	mul.f32 %f2134, %f2134, %f2;
	// end inline asm
	// begin inline asm
	mul.f32 %f2134, %f2134, %f2;
	// end inline asm
	// begin inline asm
	mul.f32 %f2134, %f2134, %f2;
	// end inline asm
	// begin inline asm
	mul.f32 %f2134, %f2134, %f2;
	// end inline asm
	// begin inline asm
	mul.f32 %f2134, %f2134, %f2;
	// end inline asm
	// begin inline asm
	mul.f32 %f2134, %f2134, %f2;
	// end inline asm
	// begin inline asm
	mul.f32 %f2134, %f2134, %f2;
	// end inline asm
	// begin inline asm
	mul.f32 %f2134, %f2134, %f2;
	// end inline asm
	// begin inline asm
	mul.f32 %f2134, %f2134, %f2;
	// end inline asm
	// begin inline asm
	mul.f32 %f2134, %f2134, %f2;
	// end inline asm
	// begin inline asm
	mul.f32 %f2134, %f2134, %f2;
	// end inline asm
	// begin inline asm
	mul.f32 %f2134, %f2134, %f2;
	// end inline asm
	// begin inline asm
	mul.f32 %f2134, %f2134, %f2;
	// end inline asm
	// begin inline asm
	mul.f32 %f2134, %f2134, %f2;
	// end inline asm
	// begin inline asm
	mul.f32 %f2134, %f2134, %f2;
	// end inline asm
	// begin inline asm
	mul.f32 %f2134, %f2134, %f2;
	// end inline asm
	// begin inline asm
	mul.f32 %f2134, %f2134, %f2;
	// end inline asm
	// begin inline asm
	mul.f32 %f2134, %f2134, %f2;
	// end inline asm
	// begin inline asm
	mul.f32 %f2134, %f2134, %f2;
	// end inline asm
	// begin inline asm
	mul.f32 %f2134, %f2134, %f2;
	// end inline asm
	// begin inline asm
	mul.f32 %f2134, %f2134, %f2;
	// end inline asm
	// begin inline asm
	mul.f32 %f2134, %f2134, %f2;
	// end inline asm
	// begin inline asm
	mul.f32 %f2134, %f2134, %f2;
	// end inline asm
	// begin inline asm
	mul.f32 %f2134, %f2134, %f2;
	// end inline asm
	// begin inline asm
	mul.f32 %f2134, %f2134, %f2;
	// end inline asm
	// begin inline asm
	mul.f32 %f2134, %f2134, %f2;
	// end inline asm
	// begin inline asm
	mul.f32 %f2134, %f2134, %f2;
	// end inline asm
	// begin inline asm
	mul.f32 %f2134, %f2134, %f2;
	// end inline asm
	// begin inline asm
	mul.f32 %f2134, %f2134, %f2;
	// end inline asm
	// begin inline asm
	mul.f32 %f2134, %f2134, %f2;
	// end inline asm
	// begin inline asm
	mul.f32 %f2134, %f2134, %f2;
	// end inline asm
	// begin inline asm
	mul.f32 %f2134, %f2134, %f2;
	// end inline asm
	// begin inline asm
	mul.f32 %f2134, %f2134, %f2;
	// end inline asm
	// begin inline asm
	mul.f32 %f2134, %f2134, %f2;
	// end inline asm
	// begin inline asm
	mul.f32 %f2134, %f2134, %f2;
	// end inline asm
	// begin inline asm
	mul.f32 %f2134, %f2134, %f2;
	// end inline asm
	// begin inline asm
	mul.f32 %f2134, %f2134, %f2;
	// end inline asm
	// begin inline asm
	mul.f32 %f2134, %f2134, %f2;
	// end inline asm
	// begin inline asm
	mul.f32 %f2134, %f2134, %f2;
	// end inline asm
	// begin inline asm
	mul.f32 %f2134, %f2134, %f2;
	// end inline asm
	// begin inline asm
	mul.f32 %f2134, %f2134, %f2;
	// end inline asm
	// begin inline asm
	mul.f32 %f2134, %f2134, %f2;
	// end inline asm
	// begin inline asm
	mul.f32 %f2134, %f2134, %f2;
	// end inline asm
	// begin inline asm
	mul.f32 %f2134, %f2134, %f2;
	// end inline asm
	// begin inline asm
	mul.f32 %f2134, %f2134, %f2;
	// end inline asm
	// begin inline asm
	mul.f32 %f2134, %f2134, %f2;
	// end inline asm
	// begin inline asm
	mul.f32 %f2134, %f2134, %f2;
	// end inline asm
	// begin inline asm
	mul.f32 %f2134, %f2134, %f2;
	// end inline asm
	// begin inline asm
	mul.f32 %f2134, %f2134, %f2;
	// end inline asm
	// begin inline asm
	mul.f32 %f2134, %f2134, %f2;
	// end inline asm
	// begin inline asm
	mul.f32 %f2134, %f2134, %f2;
	// end inline asm
	// begin inline asm
	mul.f32 %f2134, %f2134, %f2;
	// end inline asm
	// begin inline asm
	mul.f32 %f2134, %f2134, %f2;
	// end inline asm
	// begin inline asm
	mul.f32 %f2134, %f2134, %f2;
	// end inline asm
	// begin inline asm
	mul.f32 %f2134, %f2134, %f2;
	// end inline asm
	// begin inline asm
	mul.f32 %f2134, %f2134, %f2;
	// end inline asm
	// begin inline asm
	mul.f32 %f2134, %f2134, %f2;
	// end inline asm
	// begin inline asm
	mul.f32 %f2134, %f2134, %f2;
	// end inline asm
	// begin inline asm
	mul.f32 %f2134, %f2134, %f2;
	// end inline asm
	// begin inline asm
	mul.f32 %f2134, %f2134, %f2;
	// end inline asm
	// begin inline asm
	mul.f32 %f2134, %f2134, %f2;
	// end inline asm
	// begin inline asm
	mul.f32 %f2134, %f2134, %f2;
	// end inline asm
	// begin inline asm
	mul.f32 %f2134, %f2134, %f2;
	// end inline asm
	// begin inline asm
	mul.f32 %f2134, %f2134, %f2;
	// end inline asm
	// begin inline asm
	mul.f32 %f2134, %f2134, %f2;
	// end inline asm
	// begin inline asm
	mul.f32 %f2134, %f2134, %f2;
	// end inline asm
	// begin inline asm
	mul.f32 %f2134, %f2134, %f2;
	// end inline asm
	// begin inline asm
	mov.u64 	%rd2, %clock64;
	// end inline asm
	ld.global.u64 	%rd15, [%rd14];
	setp.lt.s64 	%p1, %rd2, %rd15;
	sub.s64 	%rd16, %rd2, %rd15;
	add.s64 	%rd17, %rd16, 4294967295;
	selp.b64 	%rd18, %rd17, %rd2, %p1;
	cvta.to.global.u64 	%rd19, %rd6;
	add.s64 	%rd20, %rd19, %rd13;
	st.global.u64 	[%rd20], %rd18;
	st.global.f32 	[%rd11], %f2134;
	ret;

}


// ===== COMPILED SASS (sm_100) =====

	.target	sm_100

	.elftype	@"ET_EXEC"


//--------------------- .note.nv.tkinfo           --------------------------
	.section	.note.nv.tkinfo,"",@"SHT_NOTE"
	.sectionflags	@"SHF_NOTE_NV_TKINFO"
	.tkinfo
        /*0018*/ 	.word	0x00000002
        /*0030*/ 	.string	""
        /*0030*/ 	.string	"ptxas"
        /*0030*/ 	.string	"Cuda compilation tools, release 13.0, V13.0.88"
        /*0030*/ 	.string	"Build cuda_13.0.r13.0/compiler.36424714_0"
        /*0030*/ 	.string	"-arch sm_100 -m 64 "



//--------------------- .note.nv.cuinfo           --------------------------
	.section	.note.nv.cuinfo,"",@"SHT_NOTE"
	.sectionflags	@"SHF_NOTE_NV_CUINFO"
        /*0018*/ 	.short	0x0002
        /*001a*/ 	.short	0x0064
        /*001c*/ 	.short	0x0082
	.zero		2


//--------------------- .nv.info                  --------------------------
	.section	.nv.info,"",@"SHT_CUDA_INFO"
	.align	4


	//----- nvinfo : EIATTR_REGCOUNT
	.align		4
        /*0000*/ 	.byte	0x04, 0x2f
        /*0002*/ 	.short	(.L_1 - .L_0)
	.align		4
.L_0:
        /*0004*/ 	.word	index@(_Z9loop_multPfS_PlS0_i)
        /*0008*/ 	.word	0x00000010


	//----- nvinfo : EIATTR_FRAME_SIZE
	.align		4
.L_1:
        /*000c*/ 	.byte	0x04, 0x11
        /*000e*/ 	.short	(.L_3 - .L_2)
	.align		4
.L_2:
        /*0010*/ 	.word	index@(_Z9loop_multPfS_PlS0_i)
        /*0014*/ 	.word	0x00000000


	//----- nvinfo : EIATTR_MIN_STACK_SIZE
	.align		4
.L_3:
        /*0018*/ 	.byte	0x04, 0x12
        /*001a*/ 	.short	(.L_5 - .L_4)
	.align		4
.L_4:
        /*001c*/ 	.word	index@(_Z9loop_multPfS_PlS0_i)
        /*0020*/ 	.word	0x00000000
.L_5:


//--------------------- .nv.compat                --------------------------
	.section	.nv.compat,"",@"SHT_CUDA_COMPAT_INFO"
	.align	4
        /*0000*/ 	.byte	0x02, 0x09, 0x00, 0x00, 0x02, 0x02, 0x01, 0x00, 0x02, 0x05, 0x05, 0x00, 0x03, 0x07, 0x01, 0x01
        /*0010*/ 	.byte	0x02, 0x03, 0x00, 0x00, 0x02, 0x06, 0x01, 0x00, 0x04, 0x0b, 0x08, 0x00, 0x09, 0x00, 0x00, 0x00
        /*0020*/ 	.byte	0x00, 0x00, 0x00, 0x00


//--------------------- .nv.info._Z9loop_multPfS_PlS0_i --------------------------
	.section	.nv.info._Z9loop_multPfS_PlS0_i,"",@"SHT_CUDA_INFO"
	.sectionflags	@""
	.align	4


	//----- nvinfo : EIATTR_CUDA_API_VERSION
	.align		4
        /*0000*/ 	.byte	0x04, 0x37
        /*0002*/ 	.short	(.L_7 - .L_6)
.L_6:
        /*0004*/ 	.word	0x00000082


	//----- nvinfo : EIATTR_KPARAM_INFO
	.align		4
.L_7:
        /*0008*/ 	.byte	0x04, 0x17
        /*000a*/ 	.short	(.L_9 - .L_8)
.L_8:
        /*000c*/ 	.word	0x00000000
        /*0010*/ 	.short	0x0004
        /*0012*/ 	.short	0x0020
        /*0014*/ 	.byte	0x00, 0xf0, 0x11, 0x00


	//----- nvinfo : EIATTR_KPARAM_INFO
	.align		4
.L_9:
        /*0018*/ 	.byte	0x04, 0x17
        /*001a*/ 	.short	(.L_11 - .L_10)
.L_10:
        /*001c*/ 	.word	0x00000000
        /*0020*/ 	.short	0x0003
        /*0022*/ 	.short	0x0018
        /*0024*/ 	.byte	0x00, 0xf5, 0x21, 0x00


	//----- nvinfo : EIATTR_KPARAM_INFO
	.align		4
.L_11:
        /*0028*/ 	.byte	0x04, 0x17
        /*002a*/ 	.short	(.L_13 - .L_12)
.L_12:
        /*002c*/ 	.word	0x00000000
        /*0030*/ 	.short	0x0002
        /*0032*/ 	.short	0x0010
        /*0034*/ 	.byte	0x00, 0xf5, 0x21, 0x00


	//----- nvinfo : EIATTR_KPARAM_INFO
	.align		4
.L_13:
        /*0038*/ 	.byte	0x04, 0x17
        /*003a*/ 	.short	(.L_15 - .L_14)
.L_14:
        /*003c*/ 	.word	0x00000000
        /*0040*/ 	.short	0x0001
        /*0042*/ 	.short	0x0008
        /*0044*/ 	.byte	0x00, 0xf5, 0x21, 0x00


	//----- nvinfo : EIATTR_KPARAM_INFO
	.align		4
.L_15:
        /*0048*/ 	.byte	0x04, 0x17
        /*004a*/ 	.short	(.L_17 - .L_16)
.L_16:
        /*004c*/ 	.word	0x00000000
        /*0050*/ 	.short	0x0000
        /*0052*/ 	.short	0x0000
        /*0054*/ 	.byte	0x00, 0xf5, 0x21, 0x00


	//----- nvinfo : EIATTR_SPARSE_MMA_MASK
	.align		4
.L_17:
        /*0058*/ 	.byte	0x03, 0x50
        /*005a*/ 	.short	0x0000


	//----- nvinfo : EIATTR_MAXREG_COUNT
	.align		4
        /*005c*/ 	.byte	0x03, 0x1b
        /*005e*/ 	.short	0x00ff


	//----- nvinfo : EIATTR_MERCURY_ISA_VERSION
	.align		4
        /*0060*/ 	.byte	0x03, 0x5f
        /*0062*/ 	.short	0x0101


	//----- nvinfo : EIATTR_VRC_CTA_INIT_COUNT
	.align		4
        /*0064*/ 	.byte	0x02, 0x4a
	.zero		1
	.zero		1


	//----- nvinfo : EIATTR_EXIT_INSTR_OFFSETS
	.align		4
        /*0068*/ 	.byte	0x04, 0x1c
        /*006a*/ 	.short	(.L_19 - .L_18)


	//   ....[0]....
.L_18:
        /*006c*/ 	.word	0x00004030


	//----- nvinfo : EIATTR_CBANK_PARAM_SIZE
	.align		4
.L_19:
        /*0070*/ 	.byte	0x03, 0x19
        /*0072*/ 	.short	0x0024


	//----- nvinfo : EIATTR_PARAM_CBANK
	.align		4
        /*0074*/ 	.byte	0x04, 0x0a
        /*0076*/ 	.short	(.L_21 - .L_20)
	.align		4
.L_20:
        /*0078*/ 	.word	index@(.nv.constant0._Z9loop_multPfS_PlS0_i)
        /*007c*/ 	.short	0x0380
        /*007e*/ 	.short	0x0024


	//----- nvinfo : EIATTR_SW_WAR
	.align		4
.L_21:
        /*0080*/ 	.byte	0x04, 0x36
        /*0082*/ 	.short	(.L_23 - .L_22)
.L_22:
        /*0084*/ 	.word	0x00000008
.L_23:


//--------------------- .nv.callgraph             --------------------------
	.section	.nv.callgraph,"",@"SHT_CUDA_CALLGRAPH"
	.align	4
	.sectionentsize	8
	.align		4
        /*0000*/ 	.word	0x00000000
	.align		4
        /*0004*/ 	.word	0xffffffff
	.align		4
        /*0008*/ 	.word	0x00000000
	.align		4
        /*000c*/ 	.word	0xfffffffe
	.align		4
        /*0010*/ 	.word	0x00000000
	.align		4
        /*0014*/ 	.word	0xfffffffd
	.align		4
        /*0018*/ 	.word	0x00000000
	.align		4
        /*001c*/ 	.word	0xfffffffc


//--------------------- .text._Z9loop_multPfS_PlS0_i --------------------------
	.section	.text._Z9loop_multPfS_PlS0_i,"ax",@progbits
	.align	128
        .global         _Z9loop_multPfS_PlS0_i
        .type           _Z9loop_multPfS_PlS0_i,@function
        .size           _Z9loop_multPfS_PlS0_i,(.L_x_1 - _Z9loop_multPfS_PlS0_i)
        .other          _Z9loop_multPfS_PlS0_i,@"STO_CUDA_ENTRY STV_DEFAULT"
_Z9loop_multPfS_PlS0_i:
.text._Z9loop_multPfS_PlS0_i:
[----:B------:R-:W-:Y:S01]  /*0000*/  LDC R1, c[0x0][0x37c] ;  /* 0x0000df00ff017b82 */ /* 0x000fe20000000800 */
[----:B------:R-:W0:Y:S07]  /*0010*/  S2R R0, SR_CTAID.X ;  /* 0x0000000000007919 */ /* 0x000e2e0000002500 */
[----:B------:R-:W1:Y:S01]  /*0020*/  LDC.64 R6, c[0x0][0x388] ;  /* 0x0000e200ff067b82 */ /* 0x000e620000000a00 */
[----:B------:R-:W0:Y:S01]  /*0030*/  LDCU UR6, c[0x0][0x360] ;  /* 0x00006c00ff0677ac */ /* 0x000e220008000800 */
[----:B------:R-:W0:Y:S01]  /*0040*/  S2R R5, SR_TID.X ;  /* 0x0000000000057919 */ /* 0x000e220000002100 */
[----:B------:R-:W2:Y:S05]  /*0050*/  LDCU.64 UR4, c[0x0][0x358] ;  /* 0x00006b00ff0477ac */ /* 0x000eaa0008000a00 */
[----:B------:R-:W3:Y:S01]  /*0060*/  LDC.64 R2, c[0x0][0x380] ;  /* 0x0000e000ff027b82 */ /* 0x000ee20000000a00 */
[----:B0-----:R-:W-:-:S04]  /*0070*/  IMAD R0, R0, UR6, R5 ;  /* 0x0000000600007c24 */ /* 0x001fc8000f8e0205 */
[----:B-1----:R-:W-:-:S04]  /*0080*/  IMAD.WIDE R6, R0, 0x4, R6 ;  /* 0x0000000400067825 */ /* 0x002fc800078e0206 */
[----:B---3--:R-:W-:Y:S02]  /*0090*/  IMAD.WIDE R2, R0, 0x4, R2 ;  /* 0x0000000400027825 */ /* 0x008fe400078e0202 */
[----:B--2---:R-:W2:Y:S04]  /*00a0*/  LDG.E R6, desc[UR4][R6.64] ;  /* 0x0000000406067981 */ /* 0x004ea8000c1e1900 */
[----:B------:R-:W2:Y:S01]  /*00b0*/  LDG.E R9, desc[UR4][R2.64] ;  /* 0x0000000402097981 */ /* 0x000ea2000c1e1900 */
[----:B------:R-:W-:Y:S01]  /*00c0*/  CS2R R4, SR_CLOCKLO ;  /* 0x0000000000047805 */ /* 0x000fe20000015000 */
[----:B--2---:R-:W-:Y:S01]  /*00d0*/  FMUL R9, R9, R6 ;  /* 0x0000000609097220 */ /* 0x004fe20000400000 */
[----:B------:R-:W0:Y:S03]  /*00e0*/  LDC.64 R10, c[0x0][0x390] ;  /* 0x0000e400ff0a7b82 */ /* 0x000e260000000a00 */
[----:B------:R-:W-:-:S04]  /*00f0*/  FMUL R9, R6, R9 ;  /* 0x0000000906097220 */ /* 0x000fc80000400000 */
[----:B------:R-:W-:-:S04]  /*0100*/  FMUL R9, R6, R9 ;  /* 0x0000000906097220 */ /* 0x000fc80000400000 */
[----:B------:R-:W-:-:S04]  /*0110*/  FMUL R9, R6, R9 ;  /* 0x0000000906097220 */ /* 0x000fc80000400000 */
[----:B------:R-:W-:-:S04]  /*0120*/  FMUL R9, R6, R9 ;  /* 0x0000000906097220 */ /* 0x000fc80000400000 */
[----:B------:R-:W-:-:S04]  /*0130*/  FMUL R9, R6, R9 ;  /* 0x0000000906097220 */ /* 0x000fc80000400000 */
[----:B------:R-:W-:Y:S01]  /*0140*/  FMUL R9, R6, R9 ;  /* 0x0000000906097220 */ /* 0x000fe20000400000 */
[----:B0-----:R-:W-:-:S04]  /*0150*/  IMAD.WIDE R10, R0, 0x8, R10 ;  /* 0x00000008000a7825 */ /* 0x001fc800078e020a */
[C---:B------:R-:W-:Y:S01]  /*0160*/  FMUL R9, R6.reuse, R9 ;  /* 0x0000000906097220 */ /* 0x040fe20000400000 */
[----:B------:R0:W-:Y:S03]  /*0170*/  STG.E.64 desc[UR4][R10.64], R4 ;  /* 0x000000040a007986 */ /* 0x0001e6000c101b04 */
[----:B------:R-:W-:-:S04]  /*0180*/  FMUL R9, R6, R9 ;  /* 0x0000000906097220 */ /* 0x000fc80000400000 */
        /* <DEDUP_REMOVED lines=985> */
[C---:B------:R-:W-:Y:S02]  /*3f20*/  FMUL R7, R6.reuse, R9 ;  /* 0x0000000906077220 */ /* 0x040fe40000400000 */
[----:B------:R-:W1:Y:S02]  /*3f30*/  LDC.64 R8, c[0x0][0x398] ;  /* 0x0000e600ff087b82 */ /* 0x000e640000000a00 */
[----:B------:R-:W-:-:S04]  /*3f40*/  FMUL R7, R6, R7 ;  /* 0x0000000706077220 */ /* 0x000fc80000400000 */
[----:B------:R-:W-:-:S04]  /*3f50*/  FMUL R7, R6, R7 ;  /* 0x0000000706077220 */ /* 0x000fc80000400000 */
[----:B------:R-:W-:-:S04]  /*3f60*/  FMUL R7, R6, R7 ;  /* 0x0000000706077220 */ /* 0x000fc80000400000 */
[----:B------:R-:W-:-:S04]  /*3f70*/  FMUL R7, R6, R7 ;  /* 0x0000000706077220 */ /* 0x000fc80000400000 */
[----:B------:R-:W-:Y:S01]  /*3f80*/  FMUL R13, R6, R7 ;  /* 0x00000007060d7220 */ /* 0x000fe20000400000 */
[----:B------:R-:W-:-:S06]  /*3f90*/  CS2R R6, SR_CLOCKLO ;  /* 0x0000000000067805 */ /* 0x000fcc0000015000 */
[----:B------:R-:W-:Y:S01]  /*3fa0*/  ISETP.GE.U32.AND P0, PT, R6, R4, PT ;  /* 0x000000040600720c */ /* 0x000fe20003f06070 */
[----:B-1----:R-:W-:Y:S01]  /*3fb0*/  IMAD.WIDE R8, R0, 0x8, R8 ;  /* 0x0000000800087825 */ /* 0x002fe200078e0208 */
[----:B0-----:R-:W-:Y:S02]  /*3fc0*/  IADD3 R11, P1, P2, R6, -0x1, -R4 ;  /* 0xffffffff060b7810 */ /* 0x001fe40007a3e804 */
[C---:B------:R-:W-:Y:S02]  /*3fd0*/  ISETP.GE.AND.EX P0, PT, R7.reuse, R5, PT, P0 ;  /* 0x000000050700720c */ /* 0x040fe40003f06300 */
[----:B------:R-:W-:Y:S02]  /*3fe0*/  IADD3.X R5, PT, PT, R7, RZ, ~R5, P1, P2 ;  /* 0x000000ff07057210 */ /* 0x000fe40000fe4c05 */
[----:B------:R-:W-:Y:S02]  /*3ff0*/  SEL R4, R11, R6, !P0 ;  /* 0x000000060b047207 */ /* 0x000fe40004000000 */
[----:B------:R-:W-:-:S05]  /*4000*/  SEL R5, R5, R7, !P0 ;  /* 0x0000000705057207 */ /* 0x000fca0004000000 */
[----:B------:R-:W-:Y:S04]  /*4010*/  STG.E.64 desc[UR4][R8.64], R4 ;  /* 0x0000000408007986 */ /* 0x000fe8000c101b04 */
[----:B------:R-:W-:Y:S01]  /*4020*/  STG.E desc[UR4][R2.64], R13 ;  /* 0x0000000d02007986 */ /* 0x000fe2000c101904 */
[----:B------:R-:W-:Y:S05]  /*4030*/  EXIT ;  /* 0x000000000000794d */ /* 0x000fea0003800000 */
.L_x_0:
[----:B------:R-:W-:-:S00]  /*4040*/  BRA `(.L_x_0) ;  /* 0xfffffffc00fc7947 */ /* 0x000fc0000383ffff */
[----:B------:R-:W-:-:S00]  /*4050*/  NOP ;  /* 0x0000000000007918 */ /* 0x000fc00000000000 */
        /* <DEDUP_REMOVED lines=10> */
.L_x_1:


//--------------------- .nv.shared.reserved.0     --------------------------
	.section	.nv.shared.reserved.0,"aw",@nobits
	.weak		__nv_reservedSMEM_offset_0_alias
	.size		__nv_reservedSMEM_offset_0_alias, 0, 64
	.other		__nv_reservedSMEM_offset_0_alias,@"STO_CUDA_RESERVED_SHARED STV_DEFAULT"
__nv_reservedSMEM_offset_0_alias:
	.zero		0
	.zero		64


//--------------------- .nv.constant0._Z9loop_multPfS_PlS0_i --------------------------
	.section	.nv.constant0._Z9loop_multPfS_PlS0_i,"a",@progbits
	.sectionflags	@""
	.align	4
.nv.constant0._Z9loop_multPfS_PlS0_i:
	.zero		932


//--------------------- SYMBOLS --------------------------

	.type		.nv.reservedSmem.offset0,@object
	.size		.nv.reservedSmem.offset0,0x4
